	.target	sm_80

	.elftype	@"ET_EXEC"


//--------------------- .note.nv.tkinfo           --------------------------
	.section	.note.nv.tkinfo,"",@"SHT_NOTE"
	.sectionflags	@"SHF_NOTE_NV_TKINFO"
	.tkinfo
        /*0018*/ 	.word	0x00000002
        /*0030*/ 	.string	""
        /*0030*/ 	.string	"ptxas"
        /*0030*/ 	.string	"Cuda compilation tools, release 13.0, V13.0.88"
        /*0030*/ 	.string	"Build cuda_13.0.r13.0/compiler.36424714_0"
        /*0030*/ 	.string	"-v  -suppress-debug-info  -lineinfo  -arch sm_80 "



//--------------------- .note.nv.cuinfo           --------------------------
	.section	.note.nv.cuinfo,"",@"SHT_NOTE"
	.sectionflags	@"SHF_NOTE_NV_CUINFO"
        /*0018*/ 	.short	0x0002
        /*001a*/ 	.short	0x0050
        /*001c*/ 	.short	0x0082
	.zero		2


//--------------------- .nv.info                  --------------------------
	.section	.nv.info,"",@"SHT_CUDA_INFO"
	.align	4


	//----- nvinfo : EIATTR_REGCOUNT
	.align		4
        /*0000*/ 	.byte	0x04, 0x2f
        /*0002*/ 	.short	(.L_1 - .L_0)
	.align		4
.L_0:
        /*0004*/ 	.word	index@(matmul_kernel)
        /*0008*/ 	.word	0x000000ff


	//----- nvinfo : EIATTR_FRAME_SIZE
	.align		4
.L_1:
        /*000c*/ 	.byte	0x04, 0x11
        /*000e*/ 	.short	(.L_3 - .L_2)
	.align		4
.L_2:
        /*0010*/ 	.word	index@(matmul_kernel)
        /*0014*/ 	.word	0x00000008


	//----- nvinfo : EIATTR_MIN_STACK_SIZE
	.align		4
.L_3:
        /*0018*/ 	.byte	0x04, 0x12
        /*001a*/ 	.short	(.L_5 - .L_4)
	.align		4
.L_4:
        /*001c*/ 	.word	index@(matmul_kernel)
        /*0020*/ 	.word	0x00000008
.L_5:


//--------------------- .nv.info.matmul_kernel    --------------------------
	.section	.nv.info.matmul_kernel,"",@"SHT_CUDA_INFO"
	.sectionflags	@""
	.align	4


	//----- nvinfo : EIATTR_CUDA_API_VERSION
	.align		4
        /*0000*/ 	.byte	0x04, 0x37
        /*0002*/ 	.short	(.L_7 - .L_6)
.L_6:
        /*0004*/ 	.word	0x00000082


	//----- nvinfo : EIATTR_SW2861232_WAR
	.align		4
.L_7:
        /*0008*/ 	.byte	0x01, 0x35
	.zero		2


	//----- nvinfo : EIATTR_PARAM_CBANK
	.align		4
        /*000c*/ 	.byte	0x04, 0x0a
        /*000e*/ 	.short	(.L_9 - .L_8)
	.align		4
.L_8:
        /*0010*/ 	.word	index@(.nv.constant0.matmul_kernel)
        /*0014*/ 	.short	0x0160
        /*0016*/ 	.short	0x0050


	//----- nvinfo : EIATTR_CBANK_PARAM_SIZE
	.align		4
.L_9:
        /*0018*/ 	.byte	0x03, 0x19
        /*001a*/ 	.short	0x0050


	//----- nvinfo : EIATTR_KPARAM_INFO
	.align		4
        /*001c*/ 	.byte	0x04, 0x17
        /*001e*/ 	.short	(.L_11 - .L_10)
.L_10:
        /*0020*/ 	.word	0x00000000
        /*0024*/ 	.short	0x000d
        /*0026*/ 	.short	0x0048
        /*0028*/ 	.byte	0x00, 0xf4, 0x21, 0x00


	//----- nvinfo : EIATTR_KPARAM_INFO
	.align		4
.L_11:
        /*002c*/ 	.byte	0x04, 0x17
        /*002e*/ 	.short	(.L_13 - .L_12)
.L_12:
        /*0030*/ 	.word	0x00000000
        /*0034*/ 	.short	0x000c
        /*0036*/ 	.short	0x0040
        /*0038*/ 	.byte	0x00, 0xf4, 0x21, 0x00


	//----- nvinfo : EIATTR_KPARAM_INFO
	.align		4
.L_13:
        /*003c*/ 	.byte	0x04, 0x17
        /*003e*/ 	.short	(.L_15 - .L_14)
.L_14:
        /*0040*/ 	.word	0x00000000
        /*0044*/ 	.short	0x000b
        /*0046*/ 	.short	0x0038
        /*0048*/ 	.byte	0x00, 0xf0, 0x11, 0x00


	//----- nvinfo : EIATTR_KPARAM_INFO
	.align		4
.L_15:
        /*004c*/ 	.byte	0x04, 0x17
        /*004e*/ 	.short	(.L_17 - .L_16)
.L_16:
        /*0050*/ 	.word	0x00000000
        /*0054*/ 	.short	0x000a
        /*0056*/ 	.short	0x0034
        /*0058*/ 	.byte	0x00, 0xf0, 0x11, 0x00


	//----- nvinfo : EIATTR_KPARAM_INFO
	.align		4
.L_17:
        /*005c*/ 	.byte	0x04, 0x17
        /*005e*/ 	.short	(.L_19 - .L_18)
.L_18:
        /*0060*/ 	.word	0x00000000
        /*0064*/ 	.short	0x0009
        /*0066*/ 	.short	0x0030
        /*0068*/ 	.byte	0x00, 0xf0, 0x11, 0x00


	//----- nvinfo : EIATTR_KPARAM_INFO
	.align		4
.L_19:
        /*006c*/ 	.byte	0x04, 0x17
        /*006e*/ 	.short	(.L_21 - .L_20)
.L_20:
        /*0070*/ 	.word	0x00000000
        /*0074*/ 	.short	0x0008
        /*0076*/ 	.short	0x002c
        /*0078*/ 	.byte	0x00, 0xf0, 0x11, 0x00


	//----- nvinfo : EIATTR_KPARAM_INFO
	.align		4
.L_21:
        /*007c*/ 	.byte	0x04, 0x17
        /*007e*/ 	.short	(.L_23 - .L_22)
.L_22:
        /*0080*/ 	.word	0x00000000
        /*0084*/ 	.short	0x0007
        /*0086*/ 	.short	0x0028
        /*0088*/ 	.byte	0x00, 0xf0, 0x11, 0x00


	//----- nvinfo : EIATTR_KPARAM_INFO
	.align		4
.L_23:
        /*008c*/ 	.byte	0x04, 0x17
        /*008e*/ 	.short	(.L_25 - .L_24)
.L_24:
        /*0090*/ 	.word	0x00000000
        /*0094*/ 	.short	0x0006
        /*0096*/ 	.short	0x0024
        /*0098*/ 	.byte	0x00, 0xf0, 0x11, 0x00


	//----- nvinfo : EIATTR_KPARAM_INFO
	.align		4
.L_25:
        /*009c*/ 	.byte	0x04, 0x17
        /*009e*/ 	.short	(.L_27 - .L_26)
.L_26:
        /*00a0*/ 	.word	0x00000000
        /*00a4*/ 	.short	0x0005
        /*00a6*/ 	.short	0x0020
        /*00a8*/ 	.byte	0x00, 0xf0, 0x11, 0x00


	//----- nvinfo : EIATTR_KPARAM_INFO
	.align		4
.L_27:
        /*00ac*/ 	.byte	0x04, 0x17
        /*00ae*/ 	.short	(.L_29 - .L_28)
.L_28:
        /*00b0*/ 	.word	0x00000000
        /*00b4*/ 	.short	0x0004
        /*00b6*/ 	.short	0x001c
        /*00b8*/ 	.byte	0x00, 0xf0, 0x11, 0x00


	//----- nvinfo : EIATTR_KPARAM_INFO
	.align		4
.L_29:
        /*00bc*/ 	.byte	0x04, 0x17
        /*00be*/ 	.short	(.L_31 - .L_30)
.L_30:
        /*00c0*/ 	.word	0x00000000
        /*00c4*/ 	.short	0x0003
        /*00c6*/ 	.short	0x0018
        /*00c8*/ 	.byte	0x00, 0xf0, 0x11, 0x00


	//----- nvinfo : EIATTR_KPARAM_INFO
	.align		4
.L_31:
        /*00cc*/ 	.byte	0x04, 0x17
        /*00ce*/ 	.short	(.L_33 - .L_32)
.L_32:
        /*00d0*/ 	.word	0x00000000
        /*00d4*/ 	.short	0x0002
        /*00d6*/ 	.short	0x0010
        /*00d8*/ 	.byte	0x00, 0xf4, 0x21, 0x00


	//----- nvinfo : EIATTR_KPARAM_INFO
	.align		4
.L_33:
        /*00dc*/ 	.byte	0x04, 0x17
        /*00de*/ 	.short	(.L_35 - .L_34)
.L_34:
        /*00e0*/ 	.word	0x00000000
        /*00e4*/ 	.short	0x0001
        /*00e6*/ 	.short	0x0008
        /*00e8*/ 	.byte	0x00, 0xf4, 0x21, 0x00


	//----- nvinfo : EIATTR_KPARAM_INFO
	.align		4
.L_35:
        /*00ec*/ 	.byte	0x04, 0x17
        /*00ee*/ 	.short	(.L_37 - .L_36)
.L_36:
        /*00f0*/ 	.word	0x00000000
        /*00f4*/ 	.short	0x0000
        /*00f6*/ 	.short	0x0000
        /*00f8*/ 	.byte	0x00, 0xf4, 0x21, 0x00


	//----- nvinfo : EIATTR_MAXREG_COUNT
	.align		4
.L_37:
        /*00fc*/ 	.byte	0x03, 0x1b
        /*00fe*/ 	.short	0x00ff


	//----- nvinfo : EIATTR_NUM_BARRIERS
	.align		4
        /*0100*/ 	.byte	0x02, 0x4c
        /*0102*/ 	.byte	0x01
	.zero		1


	//----- nvinfo : EIATTR_ANNOTATIONS
	.align		4
        /*0104*/ 	.byte	0x04, 0x55
        /*0106*/ 	.short	(.L_39 - .L_38)


	//   ....[0]....
.L_38:
        /*0108*/ 	.word	0x00000001
        /*010c*/ 	.byte	0x70, 0x05, 0x00, 0x00, 0x01, 0x00, 0x00, 0x00, 0xe0, 0x29, 0x00, 0x00, 0x01, 0x00, 0x00, 0x00
        /*011c*/ 	.byte	0x70, 0x51, 0x00, 0x00


	//----- nvinfo : EIATTR_MERCURY_ISA_VERSION
	.align		4
.L_39:
        /*0120*/ 	.byte	0x03, 0x5f
        /*0122*/ 	.short	0x0000


	//----- nvinfo : EIATTR_EXIT_INSTR_OFFSETS
	.align		4
        /*0124*/ 	.byte	0x04, 0x1c
        /*0126*/ 	.short	(.L_41 - .L_40)


	//   ....[0]....
.L_40:
        /*0128*/ 	.word	0x000056c0


	//   ....[1]....
        /*012c*/ 	.word	0x000056f0


	//----- nvinfo : EIATTR_REQNTID
	.align		4
.L_41:
        /*0130*/ 	.byte	0x04, 0x10
        /*0132*/ 	.short	(.L_43 - .L_42)
.L_42:
        /*0134*/ 	.word	0x00000040
        /*0138*/ 	.word	0x00000001
        /*013c*/ 	.word	0x00000001
.L_43:


//--------------------- .nv.callgraph             --------------------------
	.section	.nv.callgraph,"",@"SHT_CUDA_CALLGRAPH"
	.align	4
	.sectionentsize	8
	.align		4
        /*0000*/ 	.word	0x00000000
	.align		4
        /*0004*/ 	.word	0xffffffff
	.align		4
        /*0008*/ 	.word	0x00000000
	.align		4
        /*000c*/ 	.word	0xfffffffe
	.align		4
        /*0010*/ 	.word	0x00000000
	.align		4
        /*0014*/ 	.word	0xfffffffd
	.align		4
        /*0018*/ 	.word	0x00000000
	.align		4
        /*001c*/ 	.word	0xfffffffc


//--------------------- .nv.rel.action            --------------------------
	.section	.nv.rel.action,"",@"SHT_CUDA_RELOCINFO"
	.align	8
	.sectionentsize	8
        /*0000*/ 	.byte	0x73, 0x00, 0x00, 0x00, 0x00, 0x00, 0x00, 0x00, 0x00, 0x00, 0x00, 0x11, 0x25, 0x00, 0x05, 0x36


//--------------------- .nv.constant0.matmul_kernel --------------------------
	.section	.nv.constant0.matmul_kernel,"a",@progbits
	.sectionflags	@""
	.align	4
.nv.constant0.matmul_kernel:
	.zero		432


//--------------------- .text.matmul_kernel       --------------------------
	.section	.text.matmul_kernel,"ax",@progbits
	.sectioninfo	@"SHI_REGISTERS=255"
	.align	128
        .global         matmul_kernel
        .type           matmul_kernel,@function
        .size           matmul_kernel,(.L_x_4 - matmul_kernel)
        .other          matmul_kernel,@"STO_CUDA_ENTRY STV_DEFAULT"
matmul_kernel:
.text.matmul_kernel:
[----:B------:R-:W-:Y:S02]  /*0000*/  IMAD.MOV.U32 R1, RZ, RZ, c[0x0][0x28] ;  /* 0x00000a00ff017624 */ /* 0x000fe400078e00ff */
[----:B------:R-:W-:Y:S01]  /*0010*/  IMAD.MOV.U32 R0, RZ, RZ, 0x1f ;  /* 0x0000001fff007424 */ /* 0x000fe200078e00ff */
[----:B------:R-:W0:Y:S01]  /*0020*/  S2R R5, SR_CTAID.X ;  /* 0x0000000000057919 */ /* 0x000e220000002500 */
[----:B------:R-:W-:Y:S01]  /*0030*/  IMAD.MOV.U32 R218, RZ, RZ, c[0x0][0x180] ;  /* 0x00006000ffda7624 */ /* 0x000fe200078e00ff */
[----:B------:R-:W-:Y:S01]  /*0040*/  IADD3 R1, R1, -0x8, RZ ;  /* 0xfffffff801017810 */ /* 0x000fe20007ffe0ff */
[----:B------:R-:W-:Y:S01]  /*0050*/  ULDC.64 UR8, c[0x0][0x118] ;  /* 0x0000460000087ab9 */ /* 0x000fe20000000a00 */
[----:B------:R-:W-:Y:S01]  /*0060*/  IADD3 R0, R0, c[0x0][0x17c], RZ ;  /* 0x00005f0000007a10 */ /* 0x000fe20007ffe0ff */
[----:B------:R-:W1:Y:S01]  /*0070*/  S2R R112, SR_TID.X ;  /* 0x0000000000707919 */ /* 0x000e620000002100 */
[----:B------:R-:W-:Y:S02]  /*0080*/  IADD3 R218, R218, 0x7f, RZ ;  /* 0x0000007fdada7810 */ /* 0x000fe40007ffe0ff */
[----:B------:R-:W-:-:S04]  /*0090*/  SHF.R.S32.HI R3, RZ, 0x1f, R0 ;  /* 0x0000001fff037819 */ /* 0x000fc80000011400 */
[----:B------:R-:W-:-:S04]  /*00a0*/  LEA.HI R3, R3, R0, RZ, 0x5 ;  /* 0x0000000003037211 */ /* 0x000fc800078f28ff */
[----:B------:R-:W-:-:S05]  /*00b0*/  SHF.R.S32.HI R3, RZ, 0x5, R3 ;  /* 0x00000005ff037819 */ /* 0x000fca0000011403 */
[----:B------:R-:W-:Y:S01]  /*00c0*/  IMAD.SHL.U32 R4, R3, 0x8, RZ ;  /* 0x0000000803047824 */ /* 0x000fe200078e00ff */
[----:B0-----:R-:W-:-:S04]  /*00d0*/  IABS R8, R5 ;  /* 0x0000000500087213 */ /* 0x001fc80000000000 */
[-C--:B------:R-:W-:Y:S02]  /*00e0*/  IABS R7, R4.reuse ;  /* 0x0000000400077213 */ /* 0x080fe40000000000 */
[----:B------:R-:W-:Y:S02]  /*00f0*/  IABS R10, R4 ;  /* 0x00000004000a7213 */ /* 0x000fe40000000000 */
[----:B------:R-:W0:Y:S01]  /*0100*/  I2F.RP R0, R7 ;  /* 0x0000000700007306 */ /* 0x000e220000209400 */
[----:B-1----:R-:W-:-:S07]  /*0110*/  LOP3.LUT R227, R112, 0xf, RZ, 0xc0, !PT ;  /* 0x0000000f70e37812 */ /* 0x002fce00078ec0ff */
[----:B0-----:R-:W0:Y:S02]  /*0120*/  MUFU.RCP R0, R0 ;  /* 0x0000000000007308 */ /* 0x001e240000001000 */
[----:B0-----:R-:W-:Y:S01]  /*0130*/  IADD3 R2, R0, 0xffffffe, RZ ;  /* 0x0ffffffe00027810 */ /* 0x001fe20007ffe0ff */
[----:B------:R-:W-:-:S05]  /*0140*/  IMAD.MOV R0, RZ, RZ, -R10 ;  /* 0x000000ffff007224 */ /* 0x000fca00078e0a0a */
[----:B------:R0:W1:Y:S02]  /*0150*/  F2I.FTZ.U32.TRUNC.NTZ R3, R2 ;  /* 0x0000000200037305 */ /* 0x000064000021f000 */
[----:B0-----:R-:W-:Y:S02]  /*0160*/  IMAD.MOV.U32 R2, RZ, RZ, RZ ;  /* 0x000000ffff027224 */ /* 0x001fe400078e00ff */
[----:B-1----:R-:W-:-:S04]  /*0170*/  IMAD.MOV R6, RZ, RZ, -R3 ;  /* 0x000000ffff067224 */ /* 0x002fc800078e0a03 */
[----:B------:R-:W-:Y:S02]  /*0180*/  IMAD R9, R6, R7, RZ ;  /* 0x0000000706097224 */ /* 0x000fe400078e02ff */
[----:B------:R-:W-:Y:S02]  /*0190*/  IMAD.MOV.U32 R6, RZ, RZ, R8 ;  /* 0x000000ffff067224 */ /* 0x000fe400078e0008 */
[----:B------:R-:W-:-:S06]  /*01a0*/  IMAD.HI.U32 R3, R3, R9, R2 ;  /* 0x0000000903037227 */ /* 0x000fcc00078e0002 */
[----:B------:R-:W-:-:S04]  /*01b0*/  IMAD.HI.U32 R3, R3, R6, RZ ;  /* 0x0000000603037227 */ /* 0x000fc800078e00ff */
[----:B------:R-:W-:-:S05]  /*01c0*/  IMAD R0, R3, R0, R6 ;  /* 0x0000000003007224 */ /* 0x000fca00078e0206 */
[----:B------:R-:W-:-:S13]  /*01d0*/  ISETP.GT.U32.AND P1, PT, R7, R0, PT ;  /* 0x000000000700720c */ /* 0x000fda0003f24070 */
[----:B------:R-:W-:Y:S01]  /*01e0*/  @!P1 IMAD.IADD R0, R0, 0x1, -R7 ;  /* 0x0000000100009824 */ /* 0x000fe200078e0a07 */
[----:B------:R-:W-:Y:S02]  /*01f0*/  @!P1 IADD3 R3, R3, 0x1, RZ ;  /* 0x0000000103039810 */ /* 0x000fe40007ffe0ff */
[----:B------:R-:W-:Y:S02]  /*0200*/  ISETP.NE.AND P1, PT, R4, RZ, PT ;  /* 0x000000ff0400720c */ /* 0x000fe40003f25270 */
[----:B------:R-:W-:Y:S02]  /*0210*/  ISETP.GE.U32.AND P0, PT, R0, R7, PT ;  /* 0x000000070000720c */ /* 0x000fe40003f06070 */
[----:B------:R-:W-:-:S04]  /*0220*/  LOP3.LUT R0, R5, R4, RZ, 0x3c, !PT ;  /* 0x0000000405007212 */ /* 0x000fc800078e3cff */
[----:B------:R-:W-:Y:S01]  /*0230*/  ISETP.GE.AND P2, PT, R0, RZ, PT ;  /* 0x000000ff0000720c */ /* 0x000fe20003f46270 */
[----:B------:R-:W-:-:S05]  /*0240*/  IMAD.MOV.U32 R0, RZ, RZ, c[0x0][0x178] ;  /* 0x00005e00ff007624 */ /* 0x000fca00078e00ff */
[----:B------:R-:W-:Y:S02]  /*0250*/  IADD3 R0, R0, 0xf, RZ ;  /* 0x0000000f00007810 */ /* 0x000fe40007ffe0ff */
[----:B------:R-:W-:-:S05]  /*0260*/  @P0 IADD3 R3, R3, 0x1, RZ ;  /* 0x0000000103030810 */ /* 0x000fca0007ffe0ff */
[----:B------:R-:W-:Y:S01]  /*0270*/  IMAD.MOV.U32 R2, RZ, RZ, R3 ;  /* 0x000000ffff027224 */ /* 0x000fe200078e0003 */
[----:B------:R-:W-:-:S03]  /*0280*/  SHF.R.S32.HI R3, RZ, 0x1f, R0 ;  /* 0x0000001fff037819 */ /* 0x000fc60000011400 */
[----:B------:R-:W-:Y:S01]  /*0290*/  @!P2 IMAD.MOV R2, RZ, RZ, -R2 ;  /* 0x000000ffff02a224 */ /* 0x000fe200078e0a02 */
[----:B------:R-:W-:Y:S02]  /*02a0*/  @!P1 LOP3.LUT R2, RZ, R4, RZ, 0x33, !PT ;  /* 0x00000004ff029212 */ /* 0x000fe400078e33ff */
[----:B------:R-:W-:-:S03]  /*02b0*/  LEA.HI R3, R3, R0, RZ, 0x4 ;  /* 0x0000000003037211 */ /* 0x000fc600078f20ff */
[----:B------:R-:W-:Y:S02]  /*02c0*/  IMAD.SHL.U32 R6, R2, 0x8, RZ ;  /* 0x0000000802067824 */ /* 0x000fe400078e00ff */
[----:B------:R-:W-:-:S03]  /*02d0*/  IMAD.MOV R2, RZ, RZ, -R2 ;  /* 0x000000ffff027224 */ /* 0x000fc600078e0a02 */
[----:B------:R-:W-:Y:S01]  /*02e0*/  LEA.HI.SX32 R3, R3, -R6, 0x1c ;  /* 0x8000000603037211 */ /* 0x000fe200078fe2ff */
[----:B------:R-:W-:-:S03]  /*02f0*/  IMAD R4, R4, R2, R5 ;  /* 0x0000000204047224 */ /* 0x000fc600078e0205 */
[----:B------:R-:W-:Y:S02]  /*0300*/  IMNMX R11, R3, 0x8, PT ;  /* 0x00000008030b7817 */ /* 0x000fe40003800200 */
[----:B------:R-:W-:Y:S02]  /*0310*/  IABS R9, R4 ;  /* 0x0000000400097213 */ /* 0x000fe40000000000 */
[----:B------:R-:W-:-:S04]  /*0320*/  IABS R7, R11 ;  /* 0x0000000b00077213 */ /* 0x000fc80000000000 */
[----:B------:R-:W0:Y:S08]  /*0330*/  I2F.RP R0, R7 ;  /* 0x0000000700007306 */ /* 0x000e300000209400 */
[----:B0-----:R-:W0:Y:S02]  /*0340*/  MUFU.RCP R0, R0 ;  /* 0x0000000000007308 */ /* 0x001e240000001000 */
[----:B0-----:R-:W-:-:S06]  /*0350*/  IADD3 R3, R0, 0xffffffe, RZ ;  /* 0x0ffffffe00037810 */ /* 0x001fcc0007ffe0ff */
[----:B------:R-:W0:Y:S02]  /*0360*/  F2I.FTZ.U32.TRUNC.NTZ R3, R3 ;  /* 0x0000000300037305 */ /* 0x000e24000021f000 */
[----:B0-----:R-:W-:-:S04]  /*0370*/  IMAD.MOV R8, RZ, RZ, -R3 ;  /* 0x000000ffff087224 */ /* 0x001fc800078e0a03 */
[----:B------:R-:W-:Y:S01]  /*0380*/  IMAD.MOV.U32 R2, RZ, RZ, R8 ;  /* 0x000000ffff027224 */ /* 0x000fe200078e0008 */
[----:B------:R-:W-:-:S03]  /*0390*/  IABS R8, R11 ;  /* 0x0000000b00087213 */ /* 0x000fc60000000000 */
[----:B------:R-:W-:Y:S02]  /*03a0*/  IMAD R5, R2, R7, RZ ;  /* 0x0000000702057224 */ /* 0x000fe400078e02ff */
[----:B------:R-:W-:Y:S02]  /*03b0*/  IMAD.MOV.U32 R2, RZ, RZ, RZ ;  /* 0x000000ffff027224 */ /* 0x000fe400078e00ff */
[----:B------:R-:W-:Y:S02]  /*03c0*/  IMAD.MOV R0, RZ, RZ, -R8 ;  /* 0x000000ffff007224 */ /* 0x000fe400078e0a08 */
        /* <DEDUP_REMOVED lines=9> */
[----:B------:R-:W-:-:S07]  /*0460*/  ISETP.GE.AND P2, PT, R0, RZ, PT ;  /* 0x000000ff0000720c */ /* 0x000fce0003f46270 */
[----:B------:R-:W-:Y:S02]  /*0470*/  @P0 IADD3 R2, R2, 0x1, RZ ;  /* 0x0000000102020810 */ /* 0x000fe40007ffe0ff */
[----:B------:R-:W-:-:S03]  /*0480*/  ISETP.GT.AND P0, PT, R218, 0x7f, PT ;  /* 0x0000007fda00780c */ /* 0x000fc60003f04270 */
[----:B------:R-:W-:Y:S01]  /*0490*/  IMAD.MOV.U32 R219, RZ, RZ, R2 ;  /* 0x000000ffffdb7224 */ /* 0x000fe200078e0002 */
[----:B------:R-:W-:-:S03]  /*04a0*/  SHF.R.U32.HI R2, RZ, 0x4, R112 ;  /* 0x00000004ff027819 */ /* 0x000fc60000011670 */
[----:B------:R-:W-:Y:S01]  /*04b0*/  @!P2 IMAD.MOV R219, RZ, RZ, -R219 ;  /* 0x000000ffffdba224 */ /* 0x000fe200078e0adb */
[----:B------:R-:W-:Y:S02]  /*04c0*/  @!P1 LOP3.LUT R219, RZ, R11, RZ, 0x33, !PT ;  /* 0x0000000bffdb9212 */ /* 0x000fe400078e33ff */
[----:B------:R-:W-:-:S03]  /*04d0*/  SGXT.U32 R2, R2, 0x2 ;  /* 0x000000020202781a */ /* 0x000fc60000000000 */
[----:B------:R-:W-:Y:S01]  /*04e0*/  IMAD.MOV R0, RZ, RZ, -R219 ;  /* 0x000000ffff007224 */ /* 0x000fe200078e0adb */
[----:B------:R-:W-:Y:S01]  /*04f0*/  @!P0 CS2R R124, SRZ ;  /* 0x00000000007c8805 */ /* 0x000fe2000001ff00 */
[----:B------:R-:W-:Y:S01]  /*0500*/  @!P0 IMAD.SHL.U32 R228, R112, 0x2, RZ ;  /* 0x0000000270e48824 */ /* 0x000fe200078e00ff */
[----:B------:R-:W-:Y:S01]  /*0510*/  @!P0 CS2R R126, SRZ ;  /* 0x00000000007e8805 */ /* 0x000fe2000001ff00 */
[----:B------:R-:W-:Y:S02]  /*0520*/  IMAD R0, R11, R0, R4 ;  /* 0x000000000b007224 */ /* 0x000fe400078e0204 */
[----:B------:R-:W-:Y:S02]  /*0530*/  IMAD.SHL.U32 R219, R219, 0x20, RZ ;  /* 0x00000020dbdb7824 */ /* 0x000fe400078e00ff */
[----:B------:R-:W-:-:S04]  /*0540*/  IMAD.IADD R0, R6, 0x1, R0 ;  /* 0x0000000106007824 */ /* 0x000fc800078e0200 */
[----:B------:R-:W-:Y:S02]  /*0550*/  IMAD R227, R0, 0x10, R227 ;  /* 0x0000001000e37824 */ /* 0x000fe400078e02e3 */
[----:B------:R-:W-:-:S05]  /*0560*/  @!P0 IMAD.SHL.U32 R0, R112, 0x40, RZ ;  /* 0x0000004070008824 */ /* 0x000fca00078e00ff */
[----:B------:R0:W-:Y:S01]  /*0570*/  @!P0 STL [R1], R0 ;  /* 0x0000000001008387 */ /* 0x0001e20000100800 */
[----:B------:R-:W-:Y:S05]  /*0580*/  @!P0 BRA `(.L_x_0) ;  /* 0x00004be000008947 */ /* 0x000fea0003800000 */
[----:B0-----:R-:W-:Y:S01]  /*0590*/  IABS R0, c[0x0][0x17c] ;  /* 0x00005f0000007a13 */ /* 0x001fe20000000000 */
[----:B------:R-:W-:Y:S01]  /*05a0*/  IMAD.SHL.U32 R228, R112, 0x2, RZ ;  /* 0x0000000270e47824 */ /* 0x000fe200078e00ff */
[C---:B------:R-:W-:Y:S01]  /*05b0*/  IADD3 R3, R219.reuse, 0x1f, RZ ;  /* 0x0000001fdb037810 */ /* 0x040fe20007ffe0ff */
[----:B------:R-:W-:Y:S01]  /*05c0*/  ULDC UR6, c[0x0][0x18c] ;  /* 0x0000630000067ab9 */ /* 0x000fe20000000800 */
[----:B------:R-:W0:Y:S01]  /*05d0*/  I2F.RP R6, R0 ;  /* 0x0000000000067306 */ /* 0x000e220000209400 */
[----:B------:R-:W-:Y:S01]  /*05e0*/  IADD3 R8, R219, 0x1e, RZ ;  /* 0x0000001edb087810 */ /* 0x000fe20007ffe0ff */
[----:B------:R-:W-:Y:S01]  /*05f0*/  ULDC UR7, c[0x0][0x180] ;  /* 0x0000600000077ab9 */ /* 0x000fe20000000800 */
[----:B------:R-:W-:Y:S01]  /*0600*/  IABS R11, R3 ;  /* 0x00000003000b7213 */ /* 0x000fe20000000000 */
[----:B------:R-:W-:Y:S01]  /*0610*/  USHF.L.U32 UR6, UR6, 0x7, URZ ;  /* 0x0000000706067899 */ /* 0x000fe2000800063f */
[----:B------:R-:W-:Y:S01]  /*0620*/  ISETP.GE.AND P3, PT, R3, RZ, PT ;  /* 0x000000ff0300720c */ /* 0x000fe20003f66270 */
[----:B------:R-:W-:Y:S01]  /*0630*/  ULDC.64 UR4, c[0x0][0x168] ;  /* 0x00005a0000047ab9 */ /* 0x000fe20000000a00 */
[----:B------:R-:W-:-:S02]  /*0640*/  IABS R12, R8 ;  /* 0x00000008000c7213 */ /* 0x000fc40000000000 */
[C---:B------:R-:W-:Y:S02]  /*0650*/  IADD3 R10, R219.reuse, 0x1c, RZ ;  /* 0x0000001cdb0a7810 */ /* 0x040fe40007ffe0ff */
[----:B------:R-:W-:Y:S02]  /*0660*/  ISETP.GE.AND P1, PT, R8, RZ, PT ;  /* 0x000000ff0800720c */ /* 0x000fe40003f26270 */
[----:B------:R-:W-:Y:S02]  /*0670*/  IABS R16, R10 ;  /* 0x0000000a00107213 */ /* 0x000fe40000000000 */
[C---:B------:R-:W-:Y:S01]  /*0680*/  IADD3 R18, R219.reuse, 0x19, RZ ;  /* 0x00000019db127810 */ /* 0x040fe20007ffe0ff */
[----:B0-----:R-:W0:Y:S01]  /*0690*/  MUFU.RCP R6, R6 ;  /* 0x0000000600067308 */ /* 0x001e220000001000 */
[C---:B------:R-:W-:Y:S02]  /*06a0*/  IADD3 R20, R219.reuse, 0x18, RZ ;  /* 0x00000018db147810 */ /* 0x040fe40007ffe0ff */
[----:B------:R-:W-:-:S02]  /*06b0*/  IADD3 R22, R219, 0x17, RZ ;  /* 0x00000017db167810 */ /* 0x000fc40007ffe0ff */
[----:B------:R-:W-:Y:S02]  /*06c0*/  IABS R19, R20 ;  /* 0x0000001400137213 */ /* 0x000fe40000000000 */
[C---:B------:R-:W-:Y:S02]  /*06d0*/  IADD3 R24, R219.reuse, 0x16, RZ ;  /* 0x00000016db187810 */ /* 0x040fe40007ffe0ff */
[C---:B------:R-:W-:Y:S02]  /*06e0*/  IADD3 R26, R219.reuse, 0xa, RZ ;  /* 0x0000000adb1a7810 */ /* 0x040fe40007ffe0ff */
[C---:B------:R-:W-:Y:S02]  /*06f0*/  IADD3 R28, R219.reuse, 0x9, RZ ;  /* 0x00000009db1c7810 */ /* 0x040fe40007ffe0ff */
[----:B------:R-:W-:Y:S02]  /*0700*/  IABS R37, R26 ;  /* 0x0000001a00257213 */ /* 0x000fe40000000000 */
[----:B------:R-:W-:-:S02]  /*0710*/  IADD3 R30, R219, 0x8, RZ ;  /* 0x00000008db1e7810 */ /* 0x000fc40007ffe0ff */
[----:B0-----:R-:W-:Y:S02]  /*0720*/  IADD3 R4, R6, 0xffffffe, RZ ;  /* 0x0ffffffe06047810 */ /* 0x001fe40007ffe0ff */
[----:B------:R-:W-:Y:S02]  /*0730*/  IABS R39, R30 ;  /* 0x0000001e00277213 */ /* 0x000fe40000000000 */
[----:B------:R0:W1:Y:S01]  /*0740*/  F2I.FTZ.U32.TRUNC.NTZ R5, R4 ;  /* 0x0000000400057305 */ /* 0x000062000021f000 */
[----:B------:R-:W-:Y:S02]  /*0750*/  IABS R55, c[0x0][0x178] ;  /* 0x00005e0000377a13 */ /* 0x000fe40000000000 */
[C---:B------:R-:W-:Y:S02]  /*0760*/  IADD3 R32, R219.reuse, 0x7, RZ ;  /* 0x00000007db207810 */ /* 0x040fe40007ffe0ff */
[----:B------:R-:W-:Y:S02]  /*0770*/  IADD3 R34, R219, 0x6, RZ ;  /* 0x00000006db227810 */ /* 0x000fe40007ffe0ff */
[----:B------:R-:W-:Y:S01]  /*0780*/  IABS R41, R32 ;  /* 0x0000002000297213 */ /* 0x000fe20000000000 */
[----:B0-----:R-:W-:Y:S01]  /*0790*/  IMAD.MOV.U32 R4, RZ, RZ, RZ ;  /* 0x000000ffff047224 */ /* 0x001fe200078e00ff */
[----:B------:R-:W-:-:S02]  /*07a0*/  IABS R43, R34 ;  /* 0x00000022002b7213 */ /* 0x000fc40000000000 */
[C---:B------:R-:W-:Y:S02]  /*07b0*/  IADD3 R36, R219.reuse, 0x5, RZ ;  /* 0x00000005db247810 */ /* 0x040fe40007ffe0ff */
[----:B------:R-:W-:Y:S01]  /*07c0*/  IADD3 R38, R219, 0x4, RZ ;  /* 0x00000004db267810 */ /* 0x000fe20007ffe0ff */
[--C-:B-1----:R-:W-:Y:S01]  /*07d0*/  IMAD.MOV R7, RZ, RZ, -R5.reuse ;  /* 0x000000ffff077224 */ /* 0x102fe200078e0a05 */
[----:B------:R-:W-:Y:S02]  /*07e0*/  IABS R45, R36 ;  /* 0x00000024002d7213 */ /* 0x000fe40000000000 */
[----:B------:R-:W-:Y:S01]  /*07f0*/  IABS R47, R38 ;  /* 0x00000026002f7213 */ /* 0x000fe20000000000 */
[----:B------:R-:W-:Y:S01]  /*0800*/  IMAD R7, R7, R0, RZ ;  /* 0x0000000007077224 */ /* 0x000fe200078e02ff */
[----:B------:R-:W-:Y:S02]  /*0810*/  IADD3 R40, R219, 0x3, RZ ;  /* 0x00000003db287810 */ /* 0x000fe40007ffe0ff */
[----:B------:R-:W-:Y:S01]  /*0820*/  IABS R108, R227 ;  /* 0x000000e3006c7213 */ /* 0x000fe20000000000 */
[----:B------:R-:W-:Y:S01]  /*0830*/  IMAD.HI.U32 R7, R5, R7, R4 ;  /* 0x0000000705077227 */ /* 0x000fe200078e0004 */
[----:B------:R-:W-:-:S02]  /*0840*/  IADD3 R5, R219, 0x1d, RZ ;  /* 0x0000001ddb057810 */ /* 0x000fc40007ffe0ff */
[----:B------:R-:W-:Y:S02]  /*0850*/  IABS R49, R40 ;  /* 0x0000002800317213 */ /* 0x000fe40000000000 */
[----:B------:R-:W-:Y:S01]  /*0860*/  IABS R14, R5 ;  /* 0x00000005000e7213 */ /* 0x000fe20000000000 */
[----:B------:R-:W-:Y:S01]  /*0870*/  IMAD.HI.U32 R3, R7, R11, RZ ;  /* 0x0000000b07037227 */ /* 0x000fe200078e00ff */
[----:B------:R-:W-:Y:S02]  /*0880*/  ISETP.GE.AND P0, PT, R5, RZ, PT ;  /* 0x000000ff0500720c */ /* 0x000fe40003f06270 */
[----:B------:R-:W-:Y:S01]  /*0890*/  LOP3.LUT R130, R112, 0x3f, RZ, 0xc0, !PT ;  /* 0x0000003f70827812 */ /* 0x000fe200078ec0ff */
[----:B------:R-:W-:Y:S01]  /*08a0*/  IMAD.MOV R3, RZ, RZ, -R3 ;  /* 0x000000ffff037224 */ /* 0x000fe200078e0a03 */
[----:B------:R-:W-:Y:S01]  /*08b0*/  LOP3.LUT R231, R2, 0x70, RZ, 0xfc, !PT ;  /* 0x0000007002e77812 */ /* 0x000fe200078efcff */
[----:B------:R-:W-:Y:S01]  /*08c0*/  IMAD.HI.U32 R4, R7, R12, RZ ;  /* 0x0000000c07047227 */ /* 0x000fe200078e00ff */
[----:B------:R-:W-:-:S02]  /*08d0*/  LOP3.LUT R42, R130, 0x40, RZ, 0xfc, !PT ;  /* 0x00000040822a7812 */ /* 0x000fc400078efcff */
[----:B------:R-:W-:Y:S01]  /*08e0*/  LOP3.LUT R230, R2, 0x74, RZ, 0xfc, !PT ;  /* 0x0000007402e67812 */ /* 0x000fe200078efcff */
[----:B------:R-:W-:Y:S01]  /*08f0*/  IMAD R3, R0, R3, R11 ;  /* 0x0000000300037224 */ /* 0x000fe200078e020b */
[C---:B------:R-:W-:Y:S01]  /*0900*/  LOP3.LUT R235, R2.reuse, 0x64, RZ, 0xfc, !PT ;  /* 0x0000006402eb7812 */ /* 0x040fe200078efcff */
[----:B------:R-:W-:Y:S01]  /*0910*/  IMAD.MOV R13, RZ, RZ, -R4 ;  /* 0x000000ffff0d7224 */ /* 0x000fe200078e0a04 */
[----:B------:R-:W-:Y:S01]  /*0920*/  LOP3.LUT R234, R2, 0x68, RZ, 0xfc, !PT ;  /* 0x0000006802ea7812 */ /* 0x000fe200078efcff */
[C---:B------:R-:W-:Y:S01]  /*0930*/  IMAD.HI.U32 R6, R7.reuse, R14, RZ ;  /* 0x0000000e07067227 */ /* 0x040fe200078e00ff */
[----:B------:R-:W-:Y:S02]  /*0940*/  ISETP.GT.U32.AND P2, PT, R0, R3, PT ;  /* 0x000000030000720c */ /* 0x000fe40003f44070 */
[----:B------:R-:W-:Y:S01]  /*0950*/  LOP3.LUT R229, R2, 0x78, RZ, 0xfc, !PT ;  /* 0x0000007802e57812 */ /* 0x000fe200078efcff */
[----:B------:R-:W-:Y:S01]  /*0960*/  IMAD R5, R0, R13, R12 ;  /* 0x0000000d00057224 */ /* 0x000fe200078e020c */
[C---:B------:R-:W-:Y:S01]  /*0970*/  LOP3.LUT R238, R2.reuse, 0x58, RZ, 0xfc, !PT ;  /* 0x0000005802ee7812 */ /* 0x040fe200078efcff */
[----:B------:R-:W-:Y:S01]  /*0980*/  IMAD.HI.U32 R9, R7, R16, RZ ;  /* 0x0000001007097227 */ /* 0x000fe200078e00ff */
[----:B------:R-:W-:-:S02]  /*0990*/  LOP3.LUT R237, R2, 0x5c, RZ, 0xfc, !PT ;  /* 0x0000005c02ed7812 */ /* 0x000fc400078efcff */
[----:B------:R-:W-:Y:S01]  /*09a0*/  ISETP.GT.U32.AND P4, PT, R0, R5, PT ;  /* 0x000000050000720c */ /* 0x000fe20003f84070 */
[----:B------:R-:W-:Y:S01]  /*09b0*/  IMAD.MOV R15, RZ, RZ, -R6 ;  /* 0x000000ffff0f7224 */ /* 0x000fe200078e0a06 */
[C---:B------:R-:W-:Y:S01]  /*09c0*/  LOP3.LUT R233, R2.reuse, 0x6c, RZ, 0xfc, !PT ;  /* 0x0000006c02e97812 */ /* 0x040fe200078efcff */
[----:B------:R-:W-:Y:S01]  /*09d0*/  IMAD.MOV R17, RZ, RZ, -R9 ;  /* 0x000000ffff117224 */ /* 0x000fe200078e0a09 */
[----:B------:R-:W-:Y:S01]  /*09e0*/  LOP3.LUT R241, R2, 0x4c, RZ, 0xfc, !PT ;  /* 0x0000004c02f17812 */ /* 0x000fe200078efcff */
[----:B------:R-:W-:Y:S01]  /*09f0*/  IMAD R9, R0, R15, R14 ;  /* 0x0000000f00097224 */ /* 0x000fe200078e020e */
[----:B------:R-:W-:Y:S01]  /*0a00*/  IADD3 R14, R219, 0x1b, RZ ;  /* 0x0000001bdb0e7810 */ /* 0x000fe20007ffe0ff */
[----:B------:R-:W-:Y:S01]  /*0a10*/  @!P2 IMAD.IADD R3, R3, 0x1, -R0 ;  /* 0x000000010303a824 */ /* 0x000fe200078e0a00 */
[----:B------:R-:W-:Y:S01]  /*0a20*/  LOP3.LUT R240, R2, 0x50, RZ, 0xfc, !PT ;  /* 0x0000005002f07812 */ /* 0x000fe200078efcff */
[----:B------:R-:W-:Y:S01]  /*0a30*/  IMAD R11, R0, R17, R16 ;  /* 0x00000011000b7224 */ /* 0x000fe200078e0210 */
[----:B------:R-:W-:Y:S01]  /*0a40*/  IABS R13, R14 ;  /* 0x0000000e000d7213 */ /* 0x000fe20000000000 */
[----:B------:R-:W-:Y:S01]  /*0a50*/  IMAD R62, R42, c[0x0][0x18c], RZ ;  /* 0x000063002a3e7a24 */ /* 0x000fe200078e02ff */
[----:B------:R-:W-:Y:S01]  /*0a60*/  IADD3 R16, R219, 0x1a, RZ ;  /* 0x0000001adb107810 */ /* 0x000fe20007ffe0ff */
[----:B------:R-:W-:Y:S01]  /*0a70*/  @!P4 IMAD.IADD R5, R5, 0x1, -R0 ;  /* 0x000000010505c824 */ /* 0x000fe200078e0a00 */
[----:B------:R-:W-:Y:S01]  /*0a80*/  ISETP.GT.U32.AND P5, PT, R0, R3, PT ;  /* 0x000000030000720c */ /* 0x000fe20003fa4070 */
[----:B------:R-:W-:Y:S01]  /*0a90*/  IMAD.HI.U32 R4, R7, R13, RZ ;  /* 0x0000000d07047227 */ /* 0x000fe200078e00ff */
[----:B------:R-:W-:-:S02]  /*0aa0*/  IABS R15, R16 ;  /* 0x00000010000f7213 */ /* 0x000fc40000000000 */
[C---:B------:R-:W-:Y:S01]  /*0ab0*/  ISETP.GT.U32.AND P4, PT, R0.reuse, R5, PT ;  /* 0x000000050000720c */ /* 0x040fe20003f84070 */
[----:B------:R-:W-:Y:S01]  /*0ac0*/  IMAD.MOV R8, RZ, RZ, -R4 ;  /* 0x000000ffff087224 */ /* 0x000fe200078e0a04 */
[C---:B------:R-:W-:Y:S01]  /*0ad0*/  ISETP.GT.U32.AND P2, PT, R0.reuse, R9, PT ;  /* 0x000000090000720c */ /* 0x040fe20003f44070 */
[----:B------:R-:W-:Y:S01]  /*0ae0*/  IMAD.HI.U32 R6, R7, R15, RZ ;  /* 0x0000000f07067227 */ /* 0x000fe200078e00ff */
[C---:B------:R-:W-:Y:S02]  /*0af0*/  ISETP.GT.U32.AND P6, PT, R0.reuse, R11, PT ;  /* 0x0000000b0000720c */ /* 0x040fe40003fc4070 */
[----:B------:R-:W-:Y:S01]  /*0b00*/  IABS R17, R18 ;  /* 0x0000001200117213 */ /* 0x000fe20000000000 */
[----:B------:R-:W-:Y:S01]  /*0b10*/  IMAD R13, R0, R8, R13 ;  /* 0x00000008000d7224 */ /* 0x000fe200078e020d */
[C---:B------:R-:W-:Y:S01]  /*0b20*/  LOP3.LUT R236, R2.reuse, 0x60, RZ, 0xfc, !PT ;  /* 0x0000006002ec7812 */ /* 0x040fe200078efcff */
[----:B------:R-:W-:Y:S01]  /*0b30*/  IMAD.MOV R12, RZ, RZ, -R6 ;  /* 0x000000ffff0c7224 */ /* 0x000fe200078e0a06 */
[----:B------:R-:W-:Y:S01]  /*0b40*/  LOP3.LUT R244, R2, 0x40, RZ, 0xfc, !PT ;  /* 0x0000004002f47812 */ /* 0x000fe200078efcff */
[--C-:B------:R-:W-:Y:S01]  /*0b50*/  @!P5 IMAD.IADD R3, R3, 0x1, -R0.reuse ;  /* 0x000000010303d824 */ /* 0x100fe200078e0a00 */
[C---:B------:R-:W-:Y:S01]  /*0b60*/  ISETP.GT.U32.AND P5, PT, R0.reuse, R13, PT ;  /* 0x0000000d0000720c */ /* 0x040fe20003fa4070 */
[----:B------:R-:W-:Y:S01]  /*0b70*/  IMAD R15, R0, R12, R15 ;  /* 0x0000000c000f7224 */ /* 0x000fe200078e020f */
[----:B------:R-:W-:Y:S01]  /*0b80*/  IABS R12, R22 ;  /* 0x00000016000c7213 */ /* 0x000fe20000000000 */
[--C-:B------:R-:W-:Y:S01]  /*0b90*/  @!P4 IMAD.IADD R5, R5, 0x1, -R0.reuse ;  /* 0x000000010505c824 */ /* 0x100fe200078e0a00 */
[----:B------:R-:W-:Y:S01]  /*0ba0*/  LOP3.LUT R243, R2, 0x44, RZ, 0xfc, !PT ;  /* 0x0000004402f37812 */ /* 0x000fe200078efcff */
[--C-:B------:R-:W-:Y:S01]  /*0bb0*/  @!P2 IMAD.IADD R9, R9, 0x1, -R0.reuse ;  /* 0x000000010909a824 */ /* 0x100fe200078e0a00 */
[----:B------:R-:W-:Y:S01]  /*0bc0*/  ISETP.GT.U32.AND P4, PT, R0, R15, PT ;  /* 0x0000000f0000720c */ /* 0x000fe20003f84070 */
[----:B------:R-:W-:Y:S01]  /*0bd0*/  @!P6 IMAD.IADD R11, R11, 0x1, -R0 ;  /* 0x000000010b0be824 */ /* 0x000fe200078e0a00 */
[----:B------:R-:W-:Y:S01]  /*0be0*/  ISETP.GE.AND P2, PT, R10, RZ, PT ;  /* 0x000000ff0a00720c */ /* 0x000fe20003f46270 */
[----:B------:R-:W-:Y:S01]  /*0bf0*/  IMAD.HI.U32 R4, R7, R17, RZ ;  /* 0x0000001107047227 */ /* 0x000fe200078e00ff */
[----:B------:R-:W-:-:S02]  /*0c00*/  ISETP.GT.U32.AND P6, PT, R0, R9, PT ;  /* 0x000000090000720c */ /* 0x000fc40003fc4070 */
[C---:B------:R-:W-:Y:S01]  /*0c10*/  LOP3.LUT R239, R2.reuse, 0x54, RZ, 0xfc, !PT ;  /* 0x0000005402ef7812 */ /* 0x040fe200078efcff */
[----:B------:R-:W-:Y:S01]  /*0c20*/  IMAD.HI.U32 R6, R7, R19, RZ ;  /* 0x0000001307067227 */ /* 0x000fe200078e00ff */
[C---:B------:R-:W-:Y:S02]  /*0c30*/  LOP3.LUT R247, R2.reuse, 0x30, RZ, 0xfc, !PT ;  /* 0x0000003002f77812 */ /* 0x040fe400078efcff */
[----:B------:R-:W-:Y:S01]  /*0c40*/  LOP3.LUT R246, R2, 0x34, RZ, 0xfc, !PT ;  /* 0x0000003402f67812 */ /* 0x000fe200078efcff */
[----:B------:R-:W-:Y:S01]  /*0c50*/  @!P5 IMAD.IADD R13, R13, 0x1, -R0 ;  /* 0x000000010d0dd824 */ /* 0x000fe200078e0a00 */
[----:B------:R-:W-:Y:S01]  /*0c60*/  ISETP.GT.U32.AND P5, PT, R0, R11, PT ;  /* 0x0000000b0000720c */ /* 0x000fe20003fa4070 */
[----:B------:R-:W-:Y:S01]  /*0c70*/  IMAD.MOV R4, RZ, RZ, -R4 ;  /* 0x000000ffff047224 */ /* 0x000fe200078e0a04 */
[C---:B------:R-:W-:Y:S01]  /*0c80*/  LOP3.LUT R242, R2.reuse, 0x48, RZ, 0xfc, !PT ;  /* 0x0000004802f27812 */ /* 0x040fe200078efcff */
[----:B------:R-:W-:Y:S01]  /*0c90*/  IMAD.MOV R6, RZ, RZ, -R6 ;  /* 0x000000ffff067224 */ /* 0x000fe200078e0a06 */
[----:B------:R-:W-:Y:S01]  /*0ca0*/  LOP3.LUT R250, R2, 0x24, RZ, 0xfc, !PT ;  /* 0x0000002402fa7812 */ /* 0x000fe200078efcff */
[----:B------:R-:W-:Y:S01]  /*0cb0*/  IMAD R17, R0, R4, R17 ;  /* 0x0000000400117224 */ /* 0x000fe200078e0211 */
[----:B------:R-:W-:Y:S01]  /*0cc0*/  LOP3.LUT R249, R2, 0x28, RZ, 0xfc, !PT ;  /* 0x0000002802f97812 */ /* 0x000fe200078efcff */
[----:B------:R-:W-:Y:S01]  /*0cd0*/  IMAD R19, R0, R6, R19 ;  /* 0x0000000600137224 */ /* 0x000fe200078e0213 */
[----:B------:R-:W-:Y:S01]  /*0ce0*/  LOP3.LUT R245, R2, 0x38, RZ, 0xfc, !PT ;  /* 0x0000003802f57812 */ /* 0x000fe200078efcff */
[----:B------:R-:W-:Y:S01]  /*0cf0*/  @!P4 IMAD.IADD R15, R15, 0x1, -R0 ;  /* 0x000000010f0fc824 */ /* 0x000fe200078e0a00 */
[----:B------:R-:W-:Y:S01]  /*0d00*/  ISETP.GT.U32.AND P4, PT, R0, R13, PT ;  /* 0x0000000d0000720c */ /* 0x000fe20003f84070 */
[----:B------:R-:W-:Y:S01]  /*0d10*/  IMAD.MOV.U32 R8, RZ, RZ, R5 ;  /* 0x000000ffff087224 */ /* 0x000fe200078e0005 */
[----:B------:R-:W-:Y:S01]  /*0d20*/  IABS R5, R24 ;  /* 0x0000001800057213 */ /* 0x000fe20000000000 */
[----:B------:R-:W-:Y:S01]  /*0d30*/  IMAD.HI.U32 R4, R7, R12, RZ ;  /* 0x0000000c07047227 */ /* 0x000fe200078e00ff */
[----:B------:R-:W-:-:S02]  /*0d40*/  LOP3.LUT R128, R2, 0x18, RZ, 0xfc, !PT ;  /* 0x0000001802807812 */ /* 0x000fc400078efcff */
[C---:B------:R-:W-:Y:S01]  /*0d50*/  LOP3.LUT R252, R2.reuse, 0x1c, RZ, 0xfc, !PT ;  /* 0x0000001c02fc7812 */ /* 0x040fe200078efcff */
[----:B------:R-:W-:Y:S01]  /*0d60*/  IMAD.MOV.U32 R6, RZ, RZ, R3 ;  /* 0x000000ffff067224 */ /* 0x000fe200078e0003 */
[----:B------:R-:W-:Y:S01]  /*0d70*/  LOP3.LUT R248, R2, 0x2c, RZ, 0xfc, !PT ;  /* 0x0000002c02f87812 */ /* 0x000fe200078efcff */
[----:B------:R-:W-:Y:S01]  /*0d80*/  @!P6 IMAD.IADD R9, R9, 0x1, -R0 ;  /* 0x000000010909e824 */ /* 0x000fe200078e0a00 */
[----:B------:R-:W-:Y:S01]  /*0d90*/  ISETP.GE.AND P6, PT, R14, RZ, PT ;  /* 0x000000ff0e00720c */ /* 0x000fe20003fc6270 */
[----:B------:R-:W-:Y:S01]  /*0da0*/  @!P3 IMAD.MOV R6, RZ, RZ, -R6 ;  /* 0x000000ffff06b224 */ /* 0x000fe200078e0a06 */
[----:B------:R-:W-:Y:S01]  /*0db0*/  ISETP.GT.U32.AND P3, PT, R0, R15, PT ;  /* 0x0000000f0000720c */ /* 0x000fe20003f64070 */
[----:B------:R-:W-:Y:S01]  /*0dc0*/  IMAD.MOV R3, RZ, RZ, -R4 ;  /* 0x000000ffff037224 */ /* 0x000fe200078e0a04 */
[----:B------:R-:W-:Y:S01]  /*0dd0*/  IADD3 R14, R219, 0x14, RZ ;  /* 0x00000014db0e7810 */ /* 0x000fe20007ffe0ff */
[----:B------:R-:W-:Y:S01]  /*0de0*/  IMAD.HI.U32 R4, R7, R5, RZ ;  /* 0x0000000507047227 */ /* 0x000fe200078e00ff */
[----:B------:R-:W-:-:S02]  /*0df0*/  LOP3.LUT R118, R2, 0xc, RZ, 0xfc, !PT ;  /* 0x0000000c02767812 */ /* 0x000fc400078efcff */
[----:B------:R-:W-:Y:S01]  /*0e00*/  IABS R23, R14 ;  /* 0x0000000e00177213 */ /* 0x000fe20000000000 */
[----:B------:R-:W-:Y:S01]  /*0e10*/  @!P5 IMAD.IADD R11, R11, 0x1, -R0 ;  /* 0x000000010b0bd824 */ /* 0x000fe200078e0a00 */
[C---:B------:R-:W-:Y:S01]  /*0e20*/  ISETP.GT.U32.AND P5, PT, R0.reuse, R19, PT ;  /* 0x000000130000720c */ /* 0x040fe20003fa4070 */
[----:B------:R-:W-:Y:S01]  /*0e30*/  IMAD R3, R0, R3, R12 ;  /* 0x0000000300037224 */ /* 0x000fe200078e020c */
[----:B------:R-:W-:Y:S01]  /*0e40*/  IADD3 R12, R219, 0x15, RZ ;  /* 0x00000015db0c7810 */ /* 0x000fe20007ffe0ff */
[----:B------:R-:W-:Y:S01]  /*0e50*/  IMAD.MOV R4, RZ, RZ, -R4 ;  /* 0x000000ffff047224 */ /* 0x000fe200078e0a04 */
[----:B------:R-:W-:Y:S01]  /*0e60*/  LOP3.LUT R120, R2, 0x10, RZ, 0xfc, !PT ;  /* 0x0000001002787812 */ /* 0x000fe200078efcff */
[--C-:B------:R-:W-:Y:S01]  /*0e70*/  @!P4 IMAD.IADD R13, R13, 0x1, -R0.reuse ;  /* 0x000000010d0dc824 */ /* 0x100fe200078e0a00 */
[----:B------:R-:W-:Y:S01]  /*0e80*/  IABS R21, R12 ;  /* 0x0000000c00157213 */ /* 0x000fe20000000000 */
[----:B------:R-:W-:Y:S01]  /*0e90*/  IMAD R5, R0, R4, R5 ;  /* 0x0000000400057224 */ /* 0x000fe200078e0205 */
[----:B------:R-:W-:Y:S01]  /*0ea0*/  ISETP.GE.AND P4, PT, R16, RZ, PT ;  /* 0x000000ff1000720c */ /* 0x000fe20003f86270 */
[----:B------:R-:W-:Y:S01]  /*0eb0*/  @!P6 IMAD.MOV R13, RZ, RZ, -R13 ;  /* 0x000000ffff0de224 */ /* 0x000fe200078e0a0d */
[----:B------:R-:W-:Y:S01]  /*0ec0*/  LOP3.LUT R251, R2, 0x20, RZ, 0xfc, !PT ;  /* 0x0000002002fb7812 */ /* 0x000fe200078efcff */
[----:B------:R-:W-:Y:S01]  /*0ed0*/  @!P3 IMAD.IADD R15, R15, 0x1, -R0 ;  /* 0x000000010f0fb824 */ /* 0x000fe200078e0a00 */
[C---:B------:R-:W-:Y:S01]  /*0ee0*/  ISETP.GT.U32.AND P6, PT, R0.reuse, R5, PT ;  /* 0x000000050000720c */ /* 0x040fe20003fc4070 */
[----:B------:R-:W-:Y:S01]  /*0ef0*/  IMAD.HI.U32 R4, R7, R21, RZ ;  /* 0x0000001507047227 */ /* 0x000fe200078e00ff */
[----:B------:R-:W-:-:S02]  /*0f00*/  ISETP.GT.U32.AND P3, PT, R0, R3, PT ;  /* 0x000000030000720c */ /* 0x000fc40003f64070 */
[----:B------:R-:W-:Y:S01]  /*0f10*/  LOP3.LUT R114, R2, 0x4, RZ, 0xfc, !PT ;  /* 0x0000000402727812 */ /* 0x000fe200078efcff */
[----:B------:R-:W-:Y:S01]  /*0f20*/  @!P1 IMAD.MOV R8, RZ, RZ, -R8 ;  /* 0x000000ffff089224 */ /* 0x000fe200078e0a08 */
[----:B------:R-:W-:Y:S01]  /*0f30*/  ISETP.GT.U32.AND P1, PT, R0, R17, PT ;  /* 0x000000110000720c */ /* 0x000fe20003f24070 */
[----:B------:R-:W-:Y:S01]  /*0f40*/  @!P5 IMAD.IADD R19, R19, 0x1, -R0 ;  /* 0x000000011313d824 */ /* 0x000fe200078e0a00 */
[----:B------:R-:W-:Y:S01]  /*0f50*/  ISETP.GE.AND P5, PT, R20, RZ, PT ;  /* 0x000000ff1400720c */ /* 0x000fe20003fa6270 */
[----:B------:R-:W-:Y:S01]  /*0f60*/  IMAD.MOV R4, RZ, RZ, -R4 ;  /* 0x000000ffff047224 */ /* 0x000fe200078e0a04 */
[----:B------:R-:W-:Y:S01]  /*0f70*/  IADD3 R20, R219, 0x12, RZ ;  /* 0x00000012db147810 */ /* 0x000fe20007ffe0ff */
[----:B------:R-:W-:Y:S01]  /*0f80*/  @!P2 IMAD.MOV R11, RZ, RZ, -R11 ;  /* 0x000000ffff0ba224 */ /* 0x000fe200078e0a0b */
[C---:B------:R-:W-:Y:S01]  /*0f90*/  ISETP.GT.U32.AND P2, PT, R0.reuse, R19, PT ;  /* 0x000000130000720c */ /* 0x040fe20003f44070 */
[----:B------:R-:W-:Y:S01]  /*0fa0*/  IMAD R21, R0, R4, R21 ;  /* 0x0000000400157224 */ /* 0x000fe200078e0215 */
[C---:B------:R-:W-:Y:S01]  /*0fb0*/  LOP3.LUT R116, R2.reuse, 0x8, RZ, 0xfc, !PT ;  /* 0x0000000802747812 */ /* 0x040fe200078efcff */
        /* <DEDUP_REMOVED lines=8> */
[----:B------:R-:W-:Y:S01]  /*1040*/  IADD3 R18, R219, 0x13, RZ ;  /* 0x00000013db127810 */ /* 0x000fe20007ffe0ff */
[----:B------:R-:W-:Y:S01]  /*1050*/  @!P2 IMAD.IADD R19, R19, 0x1, -R0 ;  /* 0x000000011313a824 */ /* 0x000fe200078e0a00 */
[----:B------:R-:W-:Y:S01]  /*1060*/  ISETP.GE.AND P2, PT, R12, RZ, PT ;  /* 0x000000ff0c00720c */ /* 0x000fe20003f46270 */
[----:B------:R-:W-:Y:S01]  /*1070*/  IMAD.MOV R10, RZ, RZ, -R10 ;  /* 0x000000ffff0a7224 */ /* 0x000fe200078e0a0a */
[----:B------:R-:W-:Y:S01]  /*1080*/  IABS R12, R18 ;  /* 0x00000012000c7213 */ /* 0x000fe20000000000 */
[----:B------:R-:W-:Y:S01]  /*1090*/  @!P0 IMAD.MOV R9, RZ, RZ, -R9 ;  /* 0x000000ffff098224 */ /* 0x000fe200078e0a09 */
[C---:B------:R-:W-:Y:S01]  /*10a0*/  ISETP.GT.U32.AND P0, PT, R0.reuse, R17, PT ;  /* 0x000000110000720c */ /* 0x040fe20003f04070 */
[----:B------:R-:W-:Y:S01]  /*10b0*/  @!P6 IMAD.IADD R21, R21, 0x1, -R0 ;  /* 0x000000011515e824 */ /* 0x000fe200078e0a00 */
[----:B------:R-:W-:Y:S01]  /*10c0*/  ISETP.GT.U32.AND P6, PT, R0, R5, PT ;  /* 0x000000050000720c */ /* 0x000fe20003fc4070 */
[----:B------:R-:W-:-:S04]  /*10d0*/  IMAD.HI.U32 R4, R7, R12, RZ ;  /* 0x0000000c07047227 */ /* 0x000fc800078e00ff */
[----:B------:R-:W-:Y:S01]  /*10e0*/  @!P3 IMAD.IADD R3, R3, 0x1, -R0 ;  /* 0x000000010303b824 */ /* 0x000fe200078e0a00 */
[----:B------:R-:W-:Y:S01]  /*10f0*/  ISETP.GE.AND P3, PT, R14, RZ, PT ;  /* 0x000000ff0e00720c */ /* 0x000fe20003f66270 */
[C---:B------:R-:W-:Y:S01]  /*1100*/  IMAD R23, R0.reuse, R10, R23 ;  /* 0x0000000a00177224 */ /* 0x040fe200078e0217 */
[----:B------:R-:W-:Y:S01]  /*1110*/  IABS R14, R20 ;  /* 0x00000014000e7213 */ /* 0x000fe20000000000 */
[----:B------:R-:W-:Y:S02]  /*1120*/  IMAD.MOV R25, RZ, RZ, -R4 ;  /* 0x000000ffff197224 */ /* 0x000fe400078e0a04 */
[----:B------:R-:W-:Y:S02]  /*1130*/  IMAD.MOV.U32 R10, RZ, RZ, R3 ;  /* 0x000000ffff0a7224 */ /* 0x000fe400078e0003 */
[----:B------:R-:W-:Y:S01]  /*1140*/  @!P5 IMAD.MOV R19, RZ, RZ, -R19 ;  /* 0x000000ffff13d224 */ /* 0x000fe200078e0a13 */
[C---:B------:R-:W-:Y:S01]  /*1150*/  ISETP.GT.U32.AND P5, PT, R0.reuse, R23, PT ;  /* 0x000000170000720c */ /* 0x040fe20003fa4070 */
[----:B------:R-:W-:-:S02]  /*1160*/  IMAD R3, R0, R25, R12 ;  /* 0x0000001900037224 */ /* 0x000fc400078e020c */
[--C-:B------:R-:W-:Y:S02]  /*1170*/  @!P6 IMAD.IADD R5, R5, 0x1, -R0.reuse ;  /* 0x000000010505e824 */ /* 0x100fe400078e0a00 */
[----:B------:R-:W-:Y:S01]  /*1180*/  @!P4 IMAD.MOV R15, RZ, RZ, -R15 ;  /* 0x000000ffff0fc224 */ /* 0x000fe200078e0a0f */
[----:B------:R-:W-:Y:S01]  /*1190*/  ISETP.GT.U32.AND P6, PT, R0, R3, PT ;  /* 0x000000030000720c */ /* 0x000fe20003fc4070 */
[--C-:B------:R-:W-:Y:S01]  /*11a0*/  @!P0 IMAD.IADD R17, R17, 0x1, -R0.reuse ;  /* 0x0000000111118824 */ /* 0x100fe200078e0a00 */
[----:B------:R-:W-:Y:S01]  /*11b0*/  ISETP.GE.AND P4, PT, R22, RZ, PT ;  /* 0x000000ff1600720c */ /* 0x000fe20003f86270 */
[----:B------:R-:W-:Y:S01]  /*11c0*/  IMAD.HI.U32 R4, R7, R14, RZ ;  /* 0x0000000e07047227 */ /* 0x000fe200078e00ff */
[----:B------:R-:W-:Y:S02]  /*11d0*/  IADD3 R22, R219, 0x11, RZ ;  /* 0x00000011db167810 */ /* 0x000fe40007ffe0ff */
[----:B------:R-:W-:Y:S01]  /*11e0*/  ISETP.GE.AND P0, PT, R24, RZ, PT ;  /* 0x000000ff1800720c */ /* 0x000fe20003f06270 */
[----:B------:R-:W-:Y:S01]  /*11f0*/  @!P5 IMAD.IADD R23, R23, 0x1, -R0 ;  /* 0x000000011717d824 */ /* 0x000fe200078e0a00 */
[----:B------:R-:W-:Y:S01]  /*1200*/  IADD3 R24, R219, 0x10, RZ ;  /* 0x00000010db187810 */ /* 0x000fe20007ffe0ff */
[----:B------:R-:W-:Y:S01]  /*1210*/  IMAD.MOV R25, RZ, RZ, -R4 ;  /* 0x000000ffff197224 */ /* 0x000fe200078e0a04 */
[----:B------:R-:W-:Y:S01]  /*1220*/  IABS R16, R22 ;  /* 0x0000001600107213 */ /* 0x000fe20000000000 */
[----:B------:R-:W-:Y:S01]  /*1230*/  IMAD.MOV.U32 R12, RZ, RZ, R5 ;  /* 0x000000ffff0c7224 */ /* 0x000fe200078e0005 */
[----:B------:R-:W-:Y:S01]  /*1240*/  IABS R27, R24 ;  /* 0x00000018001b7213 */ /* 0x000fe20000000000 */
[----:B------:R-:W-:Y:S01]  /*1250*/  @!P6 IMAD.IADD R3, R3, 0x1, -R0 ;  /* 0x000000010303e824 */ /* 0x000fe200078e0a00 */
[----:B------:R-:W-:Y:S01]  /*1260*/  ISETP.GT.U32.AND P5, PT, R0, R23, PT ;  /* 0x000000170000720c */ /* 0x000fe20003fa4070 */
[----:B------:R-:W-:-:S03]  /*1270*/  IMAD.HI.U32 R4, R7, R16, RZ ;  /* 0x0000001007047227 */ /* 0x000fc600078e00ff */
[C---:B------:R-:W-:Y:S01]  /*1280*/  ISETP.GT.U32.AND P6, PT, R0.reuse, R3, PT ;  /* 0x000000030000720c */ /* 0x040fe20003fc4070 */
[----:B------:R-:W-:Y:S02]  /*1290*/  IMAD R25, R0, R25, R14 ;  /* 0x0000001900197224 */ /* 0x000fe400078e020e */
[----:B------:R-:W-:-:S04]  /*12a0*/  IMAD.HI.U32 R14, R7, R27, RZ ;  /* 0x0000001b070e7227 */ /* 0x000fc800078e00ff */
[----:B------:R-:W-:Y:S02]  /*12b0*/  IMAD.MOV R5, RZ, RZ, -R4 ;  /* 0x000000ffff057224 */ /* 0x000fe400078e0a04 */
[----:B------:R-:W-:Y:S02]  /*12c0*/  IMAD.MOV R14, RZ, RZ, -R14 ;  /* 0x000000ffff0e7224 */ /* 0x000fe400078e0a0e */
[C---:B------:R-:W-:Y:S02]  /*12d0*/  IMAD R5, R0.reuse, R5, R16 ;  /* 0x0000000500057224 */ /* 0x040fe400078e0210 */
[----:B------:R-:W-:Y:S01]  /*12e0*/  @!P1 IMAD.MOV R17, RZ, RZ, -R17 ;  /* 0x000000ffff119224 */ /* 0x000fe200078e0a11 */
[C---:B------:R-:W-:Y:S01]  /*12f0*/  ISETP.GT.U32.AND P1, PT, R0.reuse, R21, PT ;  /* 0x000000150000720c */ /* 0x040fe20003f24070 */
[----:B------:R-:W-:Y:S01]  /*1300*/  @!P5 IMAD.IADD R23, R23, 0x1, -R0 ;  /* 0x000000011717d824 */ /* 0x000fe200078e0a00 */
[C---:B------:R-:W-:Y:S01]  /*1310*/  ISETP.GT.U32.AND P5, PT, R0.reuse, R5, PT ;  /* 0x000000050000720c */ /* 0x040fe20003fa4070 */
[----:B------:R-:W-:-:S02]  /*1320*/  IMAD R27, R0, R14, R27 ;  /* 0x0000000e001b7224 */ /* 0x000fc400078e021b */
[----:B------:R-:W-:Y:S02]  /*1330*/  @!P6 IMAD.IADD R3, R3, 0x1, -R0 ;  /* 0x000000010303e824 */ /* 0x000fe400078e0a00 */
[----:B------:R-:W-:Y:S01]  /*1340*/  @!P4 IMAD.MOV R10, RZ, RZ, -R10 ;  /* 0x000000ffff0ac224 */ /* 0x000fe200078e0a0a */
[----:B------:R-:W-:Y:S01]  /*1350*/  ISETP.GT.U32.AND P6, PT, R0, R27, PT ;  /* 0x0000001b0000720c */ /* 0x000fe20003fc4070 */
[----:B------:R-:W-:Y:S01]  /*1360*/  @!P0 IMAD.MOV R12, RZ, RZ, -R12 ;  /* 0x000000ffff0c8224 */ /* 0x000fe200078e0a0c */
[----:B------:R-:W-:Y:S01]  /*1370*/  ISETP.GE.AND P4, PT, R18, RZ, PT ;  /* 0x000000ff1200720c */ /* 0x000fe20003f86270 */
[----:B------:R-:W-:Y:S01]  /*1380*/  IMAD.MOV.U32 R14, RZ, RZ, R3 ;  /* 0x000000ffff0e7224 */ /* 0x000fe200078e0003 */
[----:B------:R-:W-:Y:S01]  /*1390*/  IADD3 R18, R219, 0xf, RZ ;  /* 0x0000000fdb127810 */ /* 0x000fe20007ffe0ff */
[--C-:B------:R-:W-:Y:S01]  /*13a0*/  @!P1 IMAD.IADD R21, R21, 0x1, -R0.reuse ;  /* 0x0000000115159824 */ /* 0x100fe200078e0a00 */
[----:B------:R-:W-:Y:S01]  /*13b0*/  ISETP.GE.AND P1, PT, R20, RZ, PT ;  /* 0x000000ff1400720c */ /* 0x000fe20003f26270 */
[--C-:B------:R-:W-:Y:S01]  /*13c0*/  @!P5 IMAD.IADD R5, R5, 0x1, -R0.reuse ;  /* 0x000000010505d824 */ /* 0x100fe200078e0a00 */
[C---:B------:R-:W-:Y:S01]  /*13d0*/  ISETP.GT.U32.AND P0, PT, R0.reuse, R25, PT ;  /* 0x000000190000720c */ /* 0x040fe20003f04070 */
[----:B------:R-:W-:Y:S01]  /*13e0*/  @!P2 IMAD.MOV R21, RZ, RZ, -R21 ;  /* 0x000000ffff15a224 */ /* 0x000fe200078e0a15 */
[----:B------:R-:W-:Y:S01]  /*13f0*/  IADD3 R20, R219, 0xe, RZ ;  /* 0x0000000edb147810 */ /* 0x000fe20007ffe0ff */
[----:B------:R-:W-:Y:S01]  /*1400*/  @!P3 IMAD.MOV R23, RZ, RZ, -R23 ;  /* 0x000000ffff17b224 */ /* 0x000fe200078e0a17 */
[----:B------:R-:W-:Y:S01]  /*1410*/  IABS R16, R18 ;  /* 0x0000001200107213 */ /* 0x000fe20000000000 */
[----:B------:R-:W-:Y:S01]  /*1420*/  @!P6 IMAD.IADD R27, R27, 0x1, -R0 ;  /* 0x000000011b1be824 */ /* 0x000fe200078e0a00 */
[----:B------:R-:W-:Y:S01]  /*1430*/  IABS R29, R20 ;  /* 0x00000014001d7213 */ /* 0x000fe20000000000 */
[----:B------:R-:W-:Y:S01]  /*1440*/  @!P4 IMAD.MOV R14, RZ, RZ, -R14 ;  /* 0x000000ffff0ec224 */ /* 0x000fe200078e0a0e */
[C---:B------:R-:W-:Y:S01]  /*1450*/  ISETP.GT.U32.AND P5, PT, R0.reuse, R5, PT ;  /* 0x000000050000720c */ /* 0x040fe20003fa4070 */
[----:B------:R-:W-:Y:S01]  /*1460*/  IMAD.HI.U32 R3, R7, R16, RZ ;  /* 0x0000001007037227 */ /* 0x000fe200078e00ff */
[----:B------:R-:W-:-:S02]  /*1470*/  ISETP.GT.U32.AND P6, PT, R0, R27, PT ;  /* 0x0000001b0000720c */ /* 0x000fc40003fc4070 */
[----:B------:R-:W-:Y:S01]  /*1480*/  ISETP.GE.AND P4, PT, R18, RZ, PT ;  /* 0x000000ff1200720c */ /* 0x000fe20003f86270 */
[----:B------:R-:W-:Y:S01]  /*1490*/  IMAD.HI.U32 R4, R7, R29, RZ ;  /* 0x0000001d07047227 */ /* 0x000fe200078e00ff */
[----:B------:R-:W-:Y:S02]  /*14a0*/  IADD3 R18, R219, 0xc, RZ ;  /* 0x0000000cdb127810 */ /* 0x000fe40007ffe0ff */
[----:B------:R-:W-:Y:S01]  /*14b0*/  ISETP.GE.AND P2, PT, R22, RZ, PT ;  /* 0x000000ff1600720c */ /* 0x000fe20003f46270 */
[----:B------:R-:W-:Y:S01]  /*14c0*/  IMAD.MOV R3, RZ, RZ, -R3 ;  /* 0x000000ffff037224 */ /* 0x000fe200078e0a03 */
[----:B------:R-:W-:Y:S01]  /*14d0*/  IABS R33, R18 ;  /* 0x0000001200217213 */ /* 0x000fe20000000000 */
[----:B------:R-:W-:Y:S01]  /*14e0*/  @!P0 IMAD.IADD R25, R25, 0x1, -R0 ;  /* 0x0000000119198824 */ /* 0x000fe200078e0a00 */
[C---:B------:R-:W-:Y:S01]  /*14f0*/  IADD3 R22, R219.reuse, 0xb, RZ ;  /* 0x0000000bdb167810 */ /* 0x040fe20007ffe0ff */
[----:B------:R-:W-:Y:S01]  /*1500*/  IMAD.MOV R4, RZ, RZ, -R4 ;  /* 0x000000ffff047224 */ /* 0x000fe200078e0a04 */
[----:B------:R-:W-:Y:S01]  /*1510*/  ISETP.GE.AND P3, PT, R24, RZ, PT ;  /* 0x000000ff1800720c */ /* 0x000fe20003f66270 */
[C---:B------:R-:W-:Y:S01]  /*1520*/  IMAD R3, R0.reuse, R3, R16 ;  /* 0x0000000300037224 */ /* 0x040fe200078e0210 */
[C---:B------:R-:W-:Y:S01]  /*1530*/  ISETP.GT.U32.AND P0, PT, R0.reuse, R25, PT ;  /* 0x000000190000720c */ /* 0x040fe20003f04070 */
[C---:B------:R-:W-:Y:S01]  /*1540*/  IMAD R29, R0.reuse, R4, R29 ;  /* 0x00000004001d7224 */ /* 0x040fe200078e021d */
[----:B------:R-:W-:Y:S01]  /*1550*/  IADD3 R4, R219, 0xd, RZ ;  /* 0x0000000ddb047810 */ /* 0x000fe20007ffe0ff */
[--C-:B------:R-:W-:Y:S01]  /*1560*/  @!P5 IMAD.IADD R5, R5, 0x1, -R0.reuse ;  /* 0x000000010505d824 */ /* 0x100fe200078e0a00 */
[C---:B------:R-:W-:Y:S01]  /*1570*/  ISETP.GT.U32.AND P5, PT, R0.reuse, R3, PT ;  /* 0x000000030000720c */ /* 0x040fe20003fa4070 */
[----:B------:R-:W-:Y:S01]  /*1580*/  @!P6 IMAD.IADD R27, R27, 0x1, -R0 ;  /* 0x000000011b1be824 */ /* 0x000fe200078e0a00 */
[----:B------:R-:W-:Y:S01]  /*1590*/  ISETP.GT.U32.AND P6, PT, R0, R29, PT ;  /* 0x0000001d0000720c */ /* 0x000fe20003fc4070 */
[----:B------:R-:W-:Y:S01]  /*15a0*/  IMAD.MOV.U32 R16, RZ, RZ, R5 ;  /* 0x000000ffff107224 */ /* 0x000fe200078e0005 */
[----:B------:R-:W-:Y:S01]  /*15b0*/  IABS R31, R4 ;  /* 0x00000004001f7213 */ /* 0x000fe20000000000 */
[----:B------:R-:W-:Y:S01]  /*15c0*/  IMAD.HI.U32 R5, R7, R33, RZ ;  /* 0x0000002107057227 */ /* 0x000fe200078e00ff */
[----:B------:R-:W-:-:S03]  /*15d0*/  IABS R35, R22 ;  /* 0x0000001600237213 */ /* 0x000fc60000000000 */
[--C-:B------:R-:W-:Y:S01]  /*15e0*/  @!P0 IMAD.IADD R25, R25, 0x1, -R0.reuse ;  /* 0x0000000119198824 */ /* 0x100fe200078e0a00 */
[----:B------:R-:W-:Y:S01]  /*15f0*/  ISETP.GE.AND P0, PT, R20, RZ, PT ;  /* 0x000000ff1400720c */ /* 0x000fe20003f06270 */
[----:B------:R-:W-:Y:S02]  /*1600*/  IMAD.MOV R5, RZ, RZ, -R5 ;  /* 0x000000ffff057224 */ /* 0x000fe400078e0a05 */
[--C-:B------:R-:W-:Y:S02]  /*1610*/  @!P5 IMAD.IADD R3, R3, 0x1, -R0.reuse ;  /* 0x000000010303d824 */ /* 0x100fe400078e0a00 */
[----:B------:R-:W-:Y:S01]  /*1620*/  @!P1 IMAD.MOV R25, RZ, RZ, -R25 ;  /* 0x000000ffff199224 */ /* 0x000fe200078e0a19 */
[----:B------:R-:W-:Y:S01]  /*1630*/  ISETP.GE.AND P1, PT, R4, RZ, PT ;  /* 0x000000ff0400720c */ /* 0x000fe20003f26270 */
[----:B------:R-:W-:Y:S01]  /*1640*/  @!P6 IMAD.IADD R29, R29, 0x1, -R0 ;  /* 0x000000011d1de824 */ /* 0x000fe200078e0a00 */
[----:B------:R-:W-:Y:S01]  /*1650*/  ISETP.GT.U32.AND P5, PT, R0, R3, PT ;  /* 0x000000030000720c */ /* 0x000fe20003fa4070 */
[----:B------:R-:W-:-:S03]  /*1660*/  IMAD.HI.U32 R4, R7, R31, RZ ;  /* 0x0000001f07047227 */ /* 0x000fc600078e00ff */
[----:B------:R-:W-:Y:S01]  /*1670*/  ISETP.GT.U32.AND P6, PT, R0, R29, PT ;  /* 0x0000001d0000720c */ /* 0x000fe20003fc4070 */
[----:B------:R-:W-:Y:S02]  /*1680*/  IMAD.MOV R20, RZ, RZ, -R4 ;  /* 0x000000ffff147224 */ /* 0x000fe400078e0a04 */
[----:B------:R-:W-:Y:S01]  /*1690*/  @!P2 IMAD.MOV R16, RZ, RZ, -R16 ;  /* 0x000000ffff10a224 */ /* 0x000fe200078e0a10 */
[----:B------:R-:W-:Y:S01]  /*16a0*/  ISETP.GE.AND P2, PT, R18, RZ, PT ;  /* 0x000000ff1200720c */ /* 0x000fe20003f46270 */
[C---:B------:R-:W-:Y:S02]  /*16b0*/  IMAD R31, R0.reuse, R20, R31 ;  /* 0x00000014001f7224 */ /* 0x040fe400078e021f */
[C---:B------:R-:W-:Y:S01]  /*16c0*/  IMAD R33, R0.reuse, R5, R33 ;  /* 0x0000000500217224 */ /* 0x040fe200078e0221 */
[----:B------:R-:W0:Y:S01]  /*16d0*/  I2F.RP R20, R55 ;  /* 0x0000003700147306 */ /* 0x000e220000209400 */
[----:B------:R-:W-:Y:S01]  /*16e0*/  @!P5 IMAD.IADD R3, R3, 0x1, -R0 ;  /* 0x000000010303d824 */ /* 0x000fe200078e0a00 */
[----:B------:R-:W-:Y:S01]  /*16f0*/  ISETP.GT.U32.AND P5, PT, R0, R31, PT ;  /* 0x0000001f0000720c */ /* 0x000fe20003fa4070 */
[----:B------:R-:W-:-:S04]  /*1700*/  IMAD.HI.U32 R18, R7, R35, RZ ;  /* 0x0000002307127227 */ /* 0x000fc800078e00ff */
[----:B------:R-:W-:Y:S01]  /*1710*/  @!P6 IMAD.IADD R29, R29, 0x1, -R0 ;  /* 0x000000011d1de824 */ /* 0x000fe200078e0a00 */
[----:B------:R-:W-:Y:S01]  /*1720*/  ISETP.GT.U32.AND P6, PT, R0, R33, PT ;  /* 0x000000210000720c */ /* 0x000fe20003fc4070 */
[----:B------:R-:W-:Y:S02]  /*1730*/  IMAD.MOV R18, RZ, RZ, -R18 ;  /* 0x000000ffff127224 */ /* 0x000fe400078e0a12 */
[----:B------:R-:W-:-:S04]  /*1740*/  IMAD.HI.U32 R4, R7, R37, RZ ;  /* 0x0000002507047227 */ /* 0x000fc800078e00ff */
[C---:B------:R-:W-:Y:S01]  /*1750*/  IMAD R35, R0.reuse, R18, R35 ;  /* 0x0000001200237224 */ /* 0x040fe200078e0223 */
[----:B0-----:R-:W0:Y:S01]  /*1760*/  MUFU.RCP R20, R20 ;  /* 0x0000001400147308 */ /* 0x001e220000001000 */
[--C-:B------:R-:W-:Y:S02]  /*1770*/  @!P5 IMAD.IADD R31, R31, 0x1, -R0.reuse ;  /* 0x000000011f1fd824 */ /* 0x100fe400078e0a00 */
[----:B------:R-:W-:Y:S01]  /*1780*/  @!P3 IMAD.MOV R27, RZ, RZ, -R27 ;  /* 0x000000ffff1bb224 */ /* 0x000fe200078e0a1b */
[C---:B------:R-:W-:Y:S01]  /*1790*/  ISETP.GT.U32.AND P5, PT, R0.reuse, R35, PT ;  /* 0x000000230000720c */ /* 0x040fe20003fa4070 */
[----:B------:R-:W-:Y:S01]  /*17a0*/  @!P6 IMAD.IADD R33, R33, 0x1, -R0 ;  /* 0x000000012121e824 */ /* 0x000fe200078e0a00 */
[----:B------:R-:W-:Y:S01]  /*17b0*/  ISETP.GT.U32.AND P6, PT, R0, R31, PT ;  /* 0x0000001f0000720c */ /* 0x000fe20003fc4070 */
[----:B------:R-:W-:Y:S01]  /*17c0*/  IMAD.MOV R4, RZ, RZ, -R4 ;  /* 0x000000ffff047224 */ /* 0x000fe200078e0a04 */
[----:B------:R-:W-:Y:S01]  /*17d0*/  ISETP.GE.AND P3, PT, R22, RZ, PT ;  /* 0x000000ff1600720c */ /* 0x000fe20003f66270 */
[----:B------:R-:W-:Y:S01]  /*17e0*/  IMAD.MOV.U32 R18, RZ, RZ, R3 ;  /* 0x000000ffff127224 */ /* 0x000fe200078e0003 */
[----:B------:R-:W-:Y:S01]  /*17f0*/  IABS R22, R28 ;  /* 0x0000001c00167213 */ /* 0x000fe20000000000 */
[----:B------:R-:W-:-:S02]  /*1800*/  IMAD R37, R0, R4, R37 ;  /* 0x0000000400257224 */ /* 0x000fc400078e0225 */
[----:B------:R-:W-:-:S04]  /*1810*/  IMAD.HI.U32 R4, R7, R39, RZ ;  /* 0x0000002707047227 */ /* 0x000fc800078e00ff */
[----:B------:R-:W-:Y:S01]  /*1820*/  @!P5 IMAD.IADD R35, R35, 0x1, -R0 ;  /* 0x000000012323d824 */ /* 0x000fe200078e0a00 */
[----:B------:R-:W-:Y:S01]  /*1830*/  ISETP.GT.U32.AND P5, PT, R0, R33, PT ;  /* 0x000000210000720c */ /* 0x000fe20003fa4070 */
[----:B------:R-:W-:-:S04]  /*1840*/  IMAD.HI.U32 R3, R7, R22, RZ ;  /* 0x0000001607037227 */ /* 0x000fc800078e00ff */
[----:B------:R-:W-:Y:S01]  /*1850*/  @!P6 IMAD.IADD R31, R31, 0x1, -R0 ;  /* 0x000000011f1fe824 */ /* 0x000fe200078e0a00 */
[C---:B------:R-:W-:Y:S01]  /*1860*/  ISETP.GT.U32.AND P6, PT, R0.reuse, R37, PT ;  /* 0x000000250000720c */ /* 0x040fe20003fc4070 */
[----:B------:R-:W-:Y:S02]  /*1870*/  IMAD.MOV R3, RZ, RZ, -R3 ;  /* 0x000000ffff037224 */ /* 0x000fe400078e0a03 */
[----:B------:R-:W-:Y:S02]  /*1880*/  IMAD.MOV R24, RZ, RZ, -R4 ;  /* 0x000000ffff187224 */ /* 0x000fe400078e0a04 */
[C---:B------:R-:W-:Y:S01]  /*1890*/  IMAD R3, R0.reuse, R3, R22 ;  /* 0x0000000300037224 */ /* 0x040fe200078e0216 */
[----:B------:R-:W-:Y:S01]  /*18a0*/  IADD3 R22, R219, 0x2, RZ ;  /* 0x00000002db167810 */ /* 0x000fe20007ffe0ff */
[C---:B------:R-:W-:Y:S02]  /*18b0*/  IMAD R39, R0.reuse, R24, R39 ;  /* 0x0000001800277224 */ /* 0x040fe400078e0227 */
[----:B------:R-:W-:Y:S01]  /*18c0*/  @!P5 IMAD.IADD R33, R33, 0x1, -R0 ;  /* 0x000000012121d824 */ /* 0x000fe200078e0a00 */
[----:B------:R-:W-:Y:S01]  /*18d0*/  ISETP.GT.U32.AND P5, PT, R0, R3, PT ;  /* 0x000000030000720c */ /* 0x000fe20003fa4070 */
[----:B------:R-:W-:Y:S01]  /*18e0*/  IMAD.HI.U32 R5, R7, R41, RZ ;  /* 0x0000002907057227 */ /* 0x000fe200078e00ff */
[----:B------:R-:W-:-:S03]  /*18f0*/  IABS R51, R22 ;  /* 0x0000001600337213 */ /* 0x000fc60000000000 */
[----:B------:R-:W-:Y:S01]  /*1900*/  @!P6 IMAD.IADD R37, R37, 0x1, -R0 ;  /* 0x000000012525e824 */ /* 0x000fe200078e0a00 */
[----:B------:R-:W-:Y:S01]  /*1910*/  ISETP.GT.U32.AND P6, PT, R0, R39, PT ;  /* 0x000000270000720c */ /* 0x000fe20003fc4070 */
[----:B------:R-:W-:-:S04]  /*1920*/  IMAD.HI.U32 R4, R7, R43, RZ ;  /* 0x0000002b07047227 */ /* 0x000fc800078e00ff */
[----:B------:R-:W-:Y:S02]  /*1930*/  IMAD.MOV R5, RZ, RZ, -R5 ;  /* 0x000000ffff057224 */ /* 0x000fe400078e0a05 */
[----:B------:R-:W-:Y:S01]  /*1940*/  @!P5 IMAD.IADD R3, R3, 0x1, -R0 ;  /* 0x000000010303d824 */ /* 0x000fe200078e0a00 */
[C---:B------:R-:W-:Y:S01]  /*1950*/  ISETP.GT.U32.AND P5, PT, R0.reuse, R37, PT ;  /* 0x000000250000720c */ /* 0x040fe20003fa4070 */
[----:B------:R-:W-:Y:S02]  /*1960*/  IMAD.MOV R4, RZ, RZ, -R4 ;  /* 0x000000ffff047224 */ /* 0x000fe400078e0a04 */
[----:B------:R-:W-:Y:S01]  /*1970*/  IMAD R41, R0, R5, R41 ;  /* 0x0000000500297224 */ /* 0x000fe200078e0229 */
[----:B0-----:R-:W-:Y:S01]  /*1980*/  IADD3 R5, R20, 0xffffffe, RZ ;  /* 0x0ffffffe14057810 */ /* 0x001fe20007ffe0ff */
[----:B------:R-:W-:Y:S01]  /*1990*/  @!P6 IMAD.IADD R39, R39, 0x1, -R0 ;  /* 0x000000012727e824 */ /* 0x000fe200078e0a00 */
[C---:B------:R-:W-:Y:S01]  /*19a0*/  ISETP.GT.U32.AND P6, PT, R0.reuse, R3, PT ;  /* 0x000000030000720c */ /* 0x040fe20003fc4070 */
[----:B------:R-:W-:-:S02]  /*19b0*/  IMAD R43, R0, R4, R43 ;  /* 0x00000004002b7224 */ /* 0x000fc400078e022b */
[----:B------:R-:W-:Y:S01]  /*19c0*/  IMAD.HI.U32 R4, R7, R45, RZ ;  /* 0x0000002d07047227 */ /* 0x000fe200078e00ff */
[----:B------:R-:W0:Y:S03]  /*19d0*/  F2I.FTZ.U32.TRUNC.NTZ R5, R5 ;  /* 0x0000000500057305 */ /* 0x000e26000021f000 */
[----:B------:R-:W-:Y:S01]  /*19e0*/  @!P5 IMAD.IADD R37, R37, 0x1, -R0 ;  /* 0x000000012525d824 */ /* 0x000fe200078e0a00 */
[----:B------:R-:W-:Y:S01]  /*19f0*/  ISETP.GT.U32.AND P5, PT, R0, R41, PT ;  /* 0x000000290000720c */ /* 0x000fe20003fa4070 */
[----:B------:R-:W-:-:S04]  /*1a00*/  IMAD.HI.U32 R20, R7, R47, RZ ;  /* 0x0000002f07147227 */ /* 0x000fc800078e00ff */
[----:B------:R-:W-:Y:S01]  /*1a10*/  @!P6 IMAD.IADD R3, R3, 0x1, -R0 ;  /* 0x000000010303e824 */ /* 0x000fe200078e0a00 */
[C---:B------:R-:W-:Y:S01]  /*1a20*/  ISETP.GT.U32.AND P6, PT, R0.reuse, R43, PT ;  /* 0x0000002b0000720c */ /* 0x040fe20003fc4070 */
[----:B------:R-:W-:Y:S02]  /*1a30*/  IMAD.MOV R4, RZ, RZ, -R4 ;  /* 0x000000ffff047224 */ /* 0x000fe400078e0a04 */
[----:B------:R-:W-:Y:S01]  /*1a40*/  @!P4 IMAD.MOV R18, RZ, RZ, -R18 ;  /* 0x000000ffff12c224 */ /* 0x000fe200078e0a12 */
[C---:B------:R-:W-:Y:S01]  /*1a50*/  ISETP.GT.U32.AND P4, PT, R0.reuse, R35, PT ;  /* 0x000000230000720c */ /* 0x040fe20003f84070 */
[----:B------:R-:W-:Y:S01]  /*1a60*/  @!P0 IMAD.MOV R29, RZ, RZ, -R29 ;  /* 0x000000ffff1d8224 */ /* 0x000fe200078e0a1d */
[C---:B------:R-:W-:Y:S01]  /*1a70*/  ISETP.GT.U32.AND P0, PT, R0.reuse, R39, PT ;  /* 0x000000270000720c */ /* 0x040fe20003f04070 */
[----:B------:R-:W-:Y:S02]  /*1a80*/  IMAD R45, R0, R4, R45 ;  /* 0x00000004002d7224 */ /* 0x000fe400078e022d */
[----:B------:R-:W-:-:S02]  /*1a90*/  IMAD.MOV R24, RZ, RZ, -R20 ;  /* 0x000000ffff187224 */ /* 0x000fc400078e0a14 */
[----:B------:R-:W-:Y:S01]  /*1aa0*/  @!P5 IMAD.IADD R41, R41, 0x1, -R0 ;  /* 0x000000012929d824 */ /* 0x000fe200078e0a00 */
[C---:B------:R-:W-:Y:S01]  /*1ab0*/  ISETP.GT.U32.AND P5, PT, R0.reuse, R45, PT ;  /* 0x0000002d0000720c */ /* 0x040fe20003fa4070 */
[----:B------:R-:W-:Y:S02]  /*1ac0*/  IMAD R47, R0, R24, R47 ;  /* 0x00000018002f7224 */ /* 0x000fe400078e022f */
[----:B------:R-:W-:-:S04]  /*1ad0*/  IMAD.HI.U32 R4, R7, R49, RZ ;  /* 0x0000003107047227 */ /* 0x000fc800078e00ff */
[----:B------:R-:W-:Y:S01]  /*1ae0*/  @!P6 IMAD.IADD R43, R43, 0x1, -R0 ;  /* 0x000000012b2be824 */ /* 0x000fe200078e0a00 */
[----:B------:R-:W-:Y:S01]  /*1af0*/  ISETP.GT.U32.AND P6, PT, R0, R47, PT ;  /* 0x0000002f0000720c */ /* 0x000fe20003fc4070 */
[----:B------:R-:W-:-:S04]  /*1b00*/  IMAD.HI.U32 R20, R7, R51, RZ ;  /* 0x0000003307147227 */ /* 0x000fc800078e00ff */
[----:B------:R-:W-:Y:S02]  /*1b10*/  IMAD.MOV R4, RZ, RZ, -R4 ;  /* 0x000000ffff047224 */ /* 0x000fe400078e0a04 */
[--C-:B------:R-:W-:Y:S01]  /*1b20*/  @!P4 IMAD.IADD R35, R35, 0x1, -R0.reuse ;  /* 0x000000012323c824 */ /* 0x100fe200078e0a00 */
[----:B------:R-:W-:Y:S01]  /*1b30*/  ISETP.GE.AND P4, PT, R26, RZ, PT ;  /* 0x000000ff1a00720c */ /* 0x000fe20003f86270 */
[----:B------:R-:W-:Y:S01]  /*1b40*/  @!P0 IMAD.IADD R39, R39, 0x1, -R0 ;  /* 0x0000000127278824 */ /* 0x000fe200078e0a00 */
[----:B------:R-:W-:Y:S01]  /*1b50*/  ISETP.GE.AND P0, PT, R28, RZ, PT ;  /* 0x000000ff1c00720c */ /* 0x000fe20003f06270 */
[----:B------:R-:W-:Y:S01]  /*1b60*/  IMAD.MOV R20, RZ, RZ, -R20 ;  /* 0x000000ffff147224 */ /* 0x000fe200078e0a14 */
[----:B------:R-:W-:Y:S01]  /*1b70*/  IADD3 R28, R219, 0x1, RZ ;  /* 0x00000001db1c7810 */ /* 0x000fe20007ffe0ff */
[----:B0-----:R-:W-:Y:S02]  /*1b80*/  IMAD.MOV R26, RZ, RZ, -R5 ;  /* 0x000000ffff1a7224 */ /* 0x001fe400078e0a05 */
[C---:B------:R-:W-:Y:S01]  /*1b90*/  IMAD R49, R0.reuse, R4, R49 ;  /* 0x0000000400317224 */ /* 0x040fe200078e0231 */
[----:B------:R-:W-:Y:S01]  /*1ba0*/  IABS R24, R28 ;  /* 0x0000001c00187213 */ /* 0x000fe20000000000 */
[----:B------:R-:W-:-:S02]  /*1bb0*/  IMAD R51, R0, R20, R51 ;  /* 0x0000001400337224 */ /* 0x000fc400078e0233 */
[----:B------:R-:W-:Y:S01]  /*1bc0*/  IMAD.MOV.U32 R4, RZ, RZ, R26 ;  /* 0x000000ffff047224 */ /* 0x000fe200078e001a */
[----:B------:R-:W-:Y:S01]  /*1bd0*/  IABS R26, R219 ;  /* 0x000000db001a7213 */ /* 0x000fe20000000000 */
[--C-:B------:R-:W-:Y:S01]  /*1be0*/  @!P5 IMAD.IADD R45, R45, 0x1, -R0.reuse ;  /* 0x000000012d2dd824 */ /* 0x100fe200078e0a00 */
[C---:B------:R-:W-:Y:S01]  /*1bf0*/  ISETP.GT.U32.AND P5, PT, R0.reuse, R49, PT ;  /* 0x000000310000720c */ /* 0x040fe20003fa4070 */
[----:B------:R-:W-:Y:S01]  /*1c00*/  @!P6 IMAD.IADD R47, R47, 0x1, -R0 ;  /* 0x000000012f2fe824 */ /* 0x000fe200078e0a00 */
[C---:B------:R-:W-:Y:S01]  /*1c10*/  ISETP.GT.U32.AND P6, PT, R0.reuse, R51, PT ;  /* 0x000000330000720c */ /* 0x040fe20003fc4070 */
[----:B------:R-:W-:Y:S01]  /*1c20*/  @!P3 IMAD.MOV R35, RZ, RZ, -R35 ;  /* 0x000000ffff23b224 */ /* 0x000fe200078e0a23 */
[----:B------:R-:W-:Y:S01]  /*1c30*/  ISETP.GT.U32.AND P3, PT, R0, R45, PT ;  /* 0x0000002d0000720c */ /* 0x000fe20003f64070 */
[----:B------:R-:W-:Y:S02]  /*1c40*/  IMAD R53, R4, R55, RZ ;  /* 0x0000003704357224 */ /* 0x000fe400078e02ff */
[----:B------:R-:W-:-:S04]  /*1c50*/  IMAD.HI.U32 R20, R7, R24, RZ ;  /* 0x0000001807147227 */ /* 0x000fc800078e00ff */
[----:B------:R-:W-:Y:S01]  /*1c60*/  @!P1 IMAD.MOV R31, RZ, RZ, -R31 ;  /* 0x000000ffff1f9224 */ /* 0x000fe200078e0a1f */
[----:B------:R-:W-:Y:S01]  /*1c70*/  ISETP.GT.U32.AND P1, PT, R0, R41, PT ;  /* 0x000000290000720c */ /* 0x000fe20003f24070 */
[----:B------:R-:W-:Y:S02]  /*1c80*/  IMAD.MOV.U32 R4, RZ, RZ, RZ ;  /* 0x000000ffff047224 */ /* 0x000fe400078e00ff */
[----:B------:R-:W-:-:S04]  /*1c90*/  IMAD.HI.U32 R7, R7, R26, RZ ;  /* 0x0000001a07077227 */ /* 0x000fc800078e00ff */
[----:B------:R-:W-:-:S04]  /*1ca0*/  IMAD.HI.U32 R4, R5, R53, R4 ;  /* 0x0000003505047227 */ /* 0x000fc800078e0004 */
[----:B------:R-:W-:Y:S02]  /*1cb0*/  IMAD.MOV R7, RZ, RZ, -R7 ;  /* 0x000000ffff077224 */ /* 0x000fe400078e0a07 */
[----:B------:R-:W-:Y:S02]  /*1cc0*/  IMAD.MOV R5, RZ, RZ, -R20 ;  /* 0x000000ffff057224 */ /* 0x000fe400078e0a14 */
[----:B------:R-:W-:Y:S01]  /*1cd0*/  @!P5 IMAD.IADD R49, R49, 0x1, -R0 ;  /* 0x000000013131d824 */ /* 0x000fe200078e0a00 */
[----:B------:R-:W-:Y:S01]  /*1ce0*/  ISETP.GE.AND P5, PT, R30, RZ, PT ;  /* 0x000000ff1e00720c */ /* 0x000fe20003fa6270 */
[C---:B------:R-:W-:Y:S02]  /*1cf0*/  IMAD R7, R0.reuse, R7, R26 ;  /* 0x0000000700077224 */ /* 0x040fe400078e021a */
[C---:B------:R-:W-:Y:S02]  /*1d00*/  IMAD R5, R0.reuse, R5, R24 ;  /* 0x0000000500057224 */ /* 0x040fe400078e0218 */
[--C-:B------:R-:W-:Y:S01]  /*1d10*/  @!P6 IMAD.IADD R51, R51, 0x1, -R0.reuse ;  /* 0x000000013333e824 */ /* 0x100fe200078e0a00 */
[C---:B------:R-:W-:Y:S01]  /*1d20*/  ISETP.GT.U32.AND P6, PT, R0.reuse, R49, PT ;  /* 0x000000310000720c */ /* 0x040fe20003fc4070 */
[--C-:B------:R-:W-:Y:S01]  /*1d30*/  @!P3 IMAD.IADD R45, R45, 0x1, -R0.reuse ;  /* 0x000000012d2db824 */ /* 0x100fe200078e0a00 */
[C---:B------:R-:W-:Y:S01]  /*1d40*/  ISETP.GT.U32.AND P3, PT, R0.reuse, R7, PT ;  /* 0x000000070000720c */ /* 0x040fe20003f64070 */
[----:B------:R-:W-:Y:S01]  /*1d50*/  @!P1 IMAD.IADD R41, R41, 0x1, -R0 ;  /* 0x0000000129299824 */ /* 0x000fe200078e0a00 */
[----:B------:R-:W-:Y:S01]  /*1d60*/  ISETP.GT.U32.AND P1, PT, R0, R5, PT ;  /* 0x000000050000720c */ /* 0x000fe20003f24070 */
[----:B------:R-:W-:-:S04]  /*1d70*/  IMAD.HI.U32 R4, R4, R108, RZ ;  /* 0x0000006c04047227 */ /* 0x000fc800078e00ff */
[----:B------:R-:W-:Y:S02]  /*1d80*/  IMAD.MOV.U32 R20, RZ, RZ, R3 ;  /* 0x000000ffff147224 */ /* 0x000fe400078e0003 */
[----:B------:R-:W-:Y:S01]  /*1d90*/  @!P2 IMAD.MOV R33, RZ, RZ, -R33 ;  /* 0x000000ffff21a224 */ /* 0x000fe200078e0a21 */
[C---:B------:R-:W-:Y:S01]  /*1da0*/  ISETP.GT.U32.AND P2, PT, R0.reuse, R43, PT ;  /* 0x0000002b0000720c */ /* 0x040fe20003f44070 */
[----:B------:R-:W-:Y:S01]  /*1db0*/  @!P0 IMAD.MOV R20, RZ, RZ, -R20 ;  /* 0x000000ffff148224 */ /* 0x000fe200078e0a14 */
[----:B------:R-:W-:Y:S01]  /*1dc0*/  ISETP.GT.U32.AND P0, PT, R0, R51, PT ;  /* 0x000000330000720c */ /* 0x000fe20003f04070 */
[----:B------:R-:W-:Y:S02]  /*1dd0*/  IMAD.MOV R4, RZ, RZ, -R4 ;  /* 0x000000ffff047224 */ /* 0x000fe400078e0a04 */
[----:B------:R-:W-:Y:S02]  /*1de0*/  @!P6 IMAD.IADD R49, R49, 0x1, -R0 ;  /* 0x000000013131e824 */ /* 0x000fe400078e0a00 */
[----:B------:R-:W-:Y:S01]  /*1df0*/  IMAD R108, R55, R4, R108 ;  /* 0x00000004376c7224 */ /* 0x000fe200078e026c */
[----:B------:R-:W-:Y:S01]  /*1e00*/  SHF.R.S32.HI R4, RZ, 0x2, R112 ;  /* 0x00000002ff047819 */ /* 0x000fe20000011470 */
[----:B------:R-:W-:-:S02]  /*1e10*/  @!P3 IMAD.IADD R7, R7, 0x1, -R0 ;  /* 0x000000010707b824 */ /* 0x000fc400078e0a00 */
[--C-:B------:R-:W-:Y:S01]  /*1e20*/  @!P1 IMAD.IADD R5, R5, 0x1, -R0.reuse ;  /* 0x0000000105059824 */ /* 0x100fe200078e0a00 */
[----:B------:R-:W-:Y:S01]  /*1e30*/  ISETP.GT.U32.AND P6, PT, R55, R108, PT ;  /* 0x0000006c3700720c */ /* 0x000fe20003fc4070 */
[--C-:B------:R-:W-:Y:S01]  /*1e40*/  @!P2 IMAD.IADD R43, R43, 0x1, -R0.reuse ;  /* 0x000000012b2ba824 */ /* 0x100fe200078e0a00 */
[----:B------:R-:W-:Y:S01]  /*1e50*/  ISETP.GE.AND P2, PT, R32, RZ, PT ;  /* 0x000000ff2000720c */ /* 0x000fe20003f46270 */
[----:B------:R-:W-:Y:S01]  /*1e60*/  @!P4 IMAD.MOV R37, RZ, RZ, -R37 ;  /* 0x000000ffff25c224 */ /* 0x000fe200078e0a25 */
[C---:B------:R-:W-:Y:S01]  /*1e70*/  ISETP.GT.U32.AND P3, PT, R0.reuse, R7, PT ;  /* 0x000000070000720c */ /* 0x040fe20003f64070 */
[----:B------:R-:W-:Y:S01]  /*1e80*/  @!P5 IMAD.MOV R39, RZ, RZ, -R39 ;  /* 0x000000ffff27d224 */ /* 0x000fe200078e0a27 */
[C---:B------:R-:W-:Y:S01]  /*1e90*/  ISETP.GT.U32.AND P4, PT, R0.reuse, R47, PT ;  /* 0x0000002f0000720c */ /* 0x040fe20003f84070 */
[----:B------:R-:W-:Y:S01]  /*1ea0*/  @!P0 IMAD.IADD R51, R51, 0x1, -R0 ;  /* 0x0000000133338824 */ /* 0x000fe200078e0a00 */
[----:B------:R-:W-:Y:S01]  /*1eb0*/  ISETP.GT.U32.AND P5, PT, R0, R5, PT ;  /* 0x000000050000720c */ /* 0x000fe20003fa4070 */
[----:B------:R-:W-:Y:S01]  /*1ec0*/  IMAD.SHL.U32 R3, R112, 0x20, RZ ;  /* 0x0000002070037824 */ /* 0x000fe200078e00ff */
[----:B------:R-:W-:Y:S01]  /*1ed0*/  ISETP.GE.AND P0, PT, R36, RZ, PT ;  /* 0x000000ff2400720c */ /* 0x000fe20003f06270 */
[----:B------:R-:W-:Y:S01]  /*1ee0*/  IMAD.WIDE R62, R62, 0x2, RZ ;  /* 0x000000023e3e7825 */ /* 0x000fe200078e02ff */
[----:B------:R-:W-:-:S02]  /*1ef0*/  SGXT R4, R4, 0x1 ;  /* 0x000000010404781a */ /* 0x000fc40000000200 */
[----:B------:R-:W-:Y:S01]  /*1f00*/  ISETP.GE.AND P1, PT, R38, RZ, PT ;  /* 0x000000ff2600720c */ /* 0x000fe20003f26270 */
[----:B------:R-:W-:Y:S01]  /*1f10*/  @!P6 IMAD.IADD R108, R108, 0x1, -R55 ;  /* 0x000000016c6ce824 */ /* 0x000fe200078e0a37 */
[----:B------:R-:W-:Y:S01]  /*1f20*/  LOP3.LUT R4, R4, 0x90, RZ, 0xc0, !PT ;  /* 0x0000009004047812 */ /* 0x000fe200078ec0ff */
[----:B------:R-:W-:Y:S01]  /*1f30*/  @!P2 IMAD.MOV R41, RZ, RZ, -R41 ;  /* 0x000000ffff29a224 */ /* 0x000fe200078e0a29 */
[----:B------:R-:W-:Y:S01]  /*1f40*/  ISETP.GE.AND P6, PT, R40, RZ, PT ;  /* 0x000000ff2800720c */ /* 0x000fe20003fc6270 */
[--C-:B------:R-:W-:Y:S01]  /*1f50*/  @!P3 IMAD.IADD R7, R7, 0x1, -R0.reuse ;  /* 0x000000010707b824 */ /* 0x100fe200078e0a00 */
[----:B------:R-:W-:Y:S01]  /*1f60*/  ISETP.GT.U32.AND P2, PT, R55, R108, PT ;  /* 0x0000006c3700720c */ /* 0x000fe20003f44070 */
[--C-:B------:R-:W-:Y:S01]  /*1f70*/  @!P4 IMAD.IADD R47, R47, 0x1, -R0.reuse ;  /* 0x000000012f2fc824 */ /* 0x100fe200078e0a00 */
[----:B------:R-:W-:Y:S01]  /*1f80*/  ISETP.GE.AND P3, PT, R28, RZ, PT ;  /* 0x000000ff1c00720c */ /* 0x000fe20003f66270 */
[----:B------:R-:W-:Y:S01]  /*1f90*/  @!P5 IMAD.IADD R5, R5, 0x1, -R0 ;  /* 0x000000010505d824 */ /* 0x000fe200078e0a00 */
[----:B------:R-:W-:Y:S01]  /*1fa0*/  ISETP.GE.AND P4, PT, R34, RZ, PT ;  /* 0x000000ff2200720c */ /* 0x000fe20003f86270 */
[----:B------:R-:W-:Y:S01]  /*1fb0*/  @!P0 IMAD.MOV R45, RZ, RZ, -R45 ;  /* 0x000000ffff2d8224 */ /* 0x000fe200078e0a2d */
[----:B------:R-:W-:Y:S01]  /*1fc0*/  ISETP.GE.AND P5, PT, R22, RZ, PT ;  /* 0x000000ff1600720c */ /* 0x000fe20003fa6270 */
[----:B------:R-:W-:Y:S01]  /*1fd0*/  IMAD.MOV.U32 R22, RZ, RZ, R7 ;  /* 0x000000ffff167224 */ /* 0x000fe200078e0007 */
[----:B------:R-:W-:Y:S01]  /*1fe0*/  ISETP.GE.AND P0, PT, R219, RZ, PT ;  /* 0x000000ffdb00720c */ /* 0x000fe20003f06270 */
[----:B------:R-:W-:Y:S01]  /*1ff0*/  @!P1 IMAD.MOV R47, RZ, RZ, -R47 ;  /* 0x000000ffff2f9224 */ /* 0x000fe200078e0a2f */
[----:B------:R-:W-:Y:S01]  /*2000*/  LOP3.LUT R53, R4, 0x60, R3, 0xf8, !PT ;  /* 0x0000006004357812 */ /* 0x000fe200078ef803 */
[----:B------:R-:W-:Y:S01]  /*2010*/  IMAD.SHL.U32 R4, R112, 0x10, RZ ;  /* 0x0000001070047824 */ /* 0x000fe200078e00ff */
[----:B------:R-:W-:Y:S01]  /*2020*/  SHF.R.S32.HI R3, RZ, 0x1f, R218 ;  /* 0x0000001fff037819 */ /* 0x000fe200000114da */
[----:B------:R-:W-:Y:S01]  /*2030*/  @!P2 IMAD.IADD R108, R108, 0x1, -R55 ;  /* 0x000000016c6ca824 */ /* 0x000fe200078e0a37 */
[----:B------:R-:W-:Y:S01]  /*2040*/  LOP3.LUT R53, R53, 0x10, R228, 0x78, !PT ;  /* 0x0000001035357812 */ /* 0x000fe200078e78e4 */
[----:B------:R-:W-:Y:S01]  /*2050*/  @!P3 IMAD.MOV R5, RZ, RZ, -R5 ;  /* 0x000000ffff05b224 */ /* 0x000fe200078e0a05 */
[----:B------:R-:W-:Y:S01]  /*2060*/  LOP3.LUT R4, R4, 0x100, RZ, 0xc0, !PT ;  /* 0x0000010004047812 */ /* 0x000fe200078ec0ff */
[----:B------:R-:W-:Y:S01]  /*2070*/  @!P4 IMAD.MOV R43, RZ, RZ, -R43 ;  /* 0x000000ffff2bc224 */ /* 0x000fe200078e0a2b */
[----:B------:R-:W-:Y:S01]  /*2080*/  LEA.HI R218, R3, R218, RZ, 0x7 ;  /* 0x000000da03da7211 */ /* 0x000fe200078f38ff */
[----:B------:R-:W-:Y:S01]  /*2090*/  @!P6 IMAD.MOV R49, RZ, RZ, -R49 ;  /* 0x000000ffff31e224 */ /* 0x000fe200078e0a31 */
[----:B------:R-:W-:Y:S01]  /*20a0*/  ISETP.NE.AND P2, PT, RZ, c[0x0][0x17c], PT ;  /* 0x00005f00ff007a0c */ /* 0x000fe20003f45270 */
[----:B------:R-:W-:Y:S01]  /*20b0*/  @!P5 IMAD.MOV R51, RZ, RZ, -R51 ;  /* 0x000000ffff33d224 */ /* 0x000fe200078e0a33 */
[----:B------:R-:W-:Y:S01]  /*20c0*/  LOP3.LUT R3, RZ, c[0x0][0x17c], RZ, 0x33, !PT ;  /* 0x00005f00ff037a12 */ /* 0x000fe200078e33ff */
[----:B------:R-:W-:Y:S01]  /*20d0*/  @!P0 IMAD.MOV R22, RZ, RZ, -R22 ;  /* 0x000000ffff168224 */ /* 0x000fe200078e0a16 */
[----:B------:R-:W-:Y:S01]  /*20e0*/  ISETP.GE.AND P1, PT, R227, RZ, PT ;  /* 0x000000ffe300720c */ /* 0x000fe20003f26270 */
[----:B------:R-:W-:Y:S01]  /*20f0*/  IMAD.IADD R0, R4, 0x1, R53 ;  /* 0x0000000104007824 */ /* 0x000fe200078e0235 */
[C---:B------:R-:W-:Y:S01]  /*2100*/  SEL R6, R3.reuse, R6, !P2 ;  /* 0x0000000603067207 */ /* 0x040fe20005000000 */
[----:B------:R-:W-:Y:S01]  /*2110*/  IMAD R4, R130, c[0x0][0x18c], RZ ;  /* 0x0000630082047a24 */ /* 0x000fe200078e02ff */
[----:B------:R-:W-:Y:S01]  /*2120*/  SEL R8, R3, R8, !P2 ;  /* 0x0000000803087207 */ /* 0x000fe20005000000 */
[----:B------:R-:W-:Y:S01]  /*2130*/  IMAD R110, R231, c[0x0][0x188], RZ ;  /* 0x00006200e76e7a24 */ /* 0x000fe200078e02ff */
[C---:B------:R-:W-:Y:S01]  /*2140*/  SEL R9, R3.reuse, R9, !P2 ;  /* 0x0000000903097207 */ /* 0x040fe20005000000 */
[----:B------:R-:W-:Y:S01]  /*2150*/  IMAD R165, R6, c[0x0][0x190], RZ ;  /* 0x0000640006a57a24 */ /* 0x000fe200078e02ff */
[C---:B------:R-:W-:Y:S01]  /*2160*/  SEL R11, R3.reuse, R11, !P2 ;  /* 0x0000000b030b7207 */ /* 0x040fe20005000000 */
[----:B------:R-:W-:Y:S01]  /*2170*/  IMAD R161, R8, c[0x0][0x190], RZ ;  /* 0x0000640008a17a24 */ /* 0x000fe200078e02ff */
[----:B------:R-:W-:Y:S01]  /*2180*/  SEL R13, R3, R13, !P2 ;  /* 0x0000000d030d7207 */ /* 0x000fe20005000000 */
        /* <DEDUP_REMOVED lines=19> */
[C---:B------:R-:W-:Y:S01]  /*22c0*/  SEL R7, R3.reuse, R5, !P2 ;  /* 0x0000000503077207 */ /* 0x040fe20005000000 */
[----:B------:R-:W-:Y:S01]  /*22d0*/  IMAD.WIDE R4, R4, 0x2, RZ ;  /* 0x0000000204047825 */ /* 0x000fe200078e02ff */
[----:B------:R-:W-:-:S02]  /*22e0*/  SEL R10, R3, R10, !P2 ;  /* 0x0000000a030a7207 */ /* 0x000fc40005000000 */
[----:B------:R-:W-:Y:S01]  /*22f0*/  SEL R12, R3, R12, !P2 ;  /* 0x0000000c030c7207 */ /* 0x000fe20005000000 */
[----:B------:R-:W-:Y:S01]  /*2300*/  IMAD R29, R29, c[0x0][0x190], RZ ;  /* 0x000064001d1d7a24 */ /* 0x000fe200078e02ff */
[----:B------:R-:W-:Y:S01]  /*2310*/  SEL R14, R3, R14, !P2 ;  /* 0x0000000e030e7207 */ /* 0x000fe20005000000 */
[----:B------:R-:W-:Y:S01]  /*2320*/  IMAD R31, R31, c[0x0][0x190], RZ ;  /* 0x000064001f1f7a24 */ /* 0x000fe200078e02ff */
[----:B------:R-:W-:Y:S01]  /*2330*/  SEL R16, R3, R16, !P2 ;  /* 0x0000001003107207 */ /* 0x000fe20005000000 */
[----:B------:R-:W-:Y:S01]  /*2340*/  IMAD R7, R7, c[0x0][0x190], RZ ;  /* 0x0000640007077a24 */ /* 0x000fe200078e02ff */
[C---:B------:R-:W-:Y:S01]  /*2350*/  SEL R18, R3.reuse, R18, !P2 ;  /* 0x0000001203127207 */ /* 0x040fe20005000000 */
        /* <DEDUP_REMOVED lines=25> */
[----:B------:R-:W-:Y:S01]  /*24f0*/  ISETP.NE.AND P0, PT, RZ, c[0x0][0x178], PT ;  /* 0x00005e00ff007a0c */ /* 0x000fe20003f05270 */
[----:B------:R-:W-:Y:S01]  /*2500*/  IMAD R135, R47, c[0x0][0x190], RZ ;  /* 0x000064002f877a24 */ /* 0x000fe200078e02ff */
[----:B------:R-:W-:Y:S01]  /*2510*/  SHF.R.S32.HI R218, RZ, 0x7, R218 ;  /* 0x00000007ffda7819 */ /* 0x000fe200000114da */
[----:B------:R-:W-:-:S02]  /*2520*/  IMAD R137, R49, c[0x0][0x190], RZ ;  /* 0x0000640031897a24 */ /* 0x000fc400078e02ff */
[----:B------:R-:W-:Y:S02]  /*2530*/  IMAD R139, R51, c[0x0][0x190], RZ ;  /* 0x00006400338b7a24 */ /* 0x000fe400078e02ff */
[----:B------:R-:W-:Y:S02]  /*2540*/  IMAD R3, R3, c[0x0][0x190], RZ ;  /* 0x0000640003037a24 */ /* 0x000fe400078e02ff */
[----:B------:R-:W-:-:S04]  /*2550*/  IMAD.WIDE R216, R165, 0x2, R62 ;  /* 0x00000002a5d87825 */ /* 0x000fc800078e023e */
        /* <DEDUP_REMOVED lines=52> */
[--C-:B------:R-:W-:Y:S02]  /*28a0*/  IMAD.WIDE R22, R125, 0x2, R4.reuse ;  /* 0x000000027d167825 */ /* 0x100fe400078e0204 */
[----:B------:R-:W-:Y:S02]  /*28b0*/  CS2R R124, SRZ ;  /* 0x00000000007c7805 */ /* 0x000fe4000001ff00 */
[--C-:B------:R-:W-:Y:S02]  /*28c0*/  IMAD.WIDE R20, R127, 0x2, R4.reuse ;  /* 0x000000027f147825 */ /* 0x100fe400078e0204 */
[----:B------:R-:W-:Y:S02]  /*28d0*/  CS2R R126, SRZ ;  /* 0x00000000007e7805 */ /* 0x000fe4000001ff00 */
        /* <DEDUP_REMOVED lines=8> */
[----:B------:R-:W-:-:S04]  /*2960*/  IMAD.WIDE R6, R7, 0x2, R4 ;  /* 0x0000000207067825 */ /* 0x000fc800078e0204 */
[----:B------:R-:W-:-:S04]  /*2970*/  IMAD.WIDE R62, R3, 0x2, R62 ;  /* 0x00000002033e7825 */ /* 0x000fc800078e023e */
[----:B------:R-:W-:Y:S01]  /*2980*/  IMAD.WIDE R4, R3, 0x2, R4 ;  /* 0x0000000203047825 */ /* 0x000fe200078e0204 */
[----:B------:R-:W-:-:S03]  /*2990*/  LOP3.LUT R3, R112, 0x7, RZ, 0xc0, !PT ;  /* 0x0000000770037812 */ /* 0x000fc600078ec0ff */
[----:B------:R-:W-:Y:S02]  /*29a0*/  IMAD.SHL.U32 R112, R112, 0x40, RZ ;  /* 0x0000004070707824 */ /* 0x000fe400078e00ff */
[----:B------:R-:W-:Y:S01]  /*29b0*/  @!P1 IMAD.MOV R108, RZ, RZ, -R108 ;  /* 0x000000ffff6c9224 */ /* 0x000fe200078e0a6c */
[----:B------:R-:W-:Y:S01]  /*29c0*/  @!P0 LOP3.LUT R108, RZ, c[0x0][0x178], RZ, 0x33, !PT ;  /* 0x00005e00ff6c8a12 */ /* 0x000fe200078e33ff */
[----:B------:R-:W-:Y:S01]  /*29d0*/  IMAD R109, R2, c[0x0][0x188], RZ ;  /* 0x00006200026d7a24 */ /* 0x000fe200078e02ff */
[----:B------:R0:W-:Y:S01]  /*29e0*/  STL [R1], R112 ;  /* 0x0000007001007387 */ /* 0x0001e20000100800 */
[----:B------:R-:W-:Y:S02]  /*29f0*/  IMAD R109, R3, 0x110, RZ ;  /* 0x00000110036d7824 */ /* 0x000fe400078e02ff */
[----:B------:R-:W-:Y:S02]  /*2a00*/  IMAD R111, R230, c[0x0][0x188], RZ ;  /* 0x00006200e66f7a24 */ /* 0x000fe400078e02ff */
[----:B------:R-:W-:Y:S01]  /*2a10*/  IMAD R108, R108, c[0x0][0x184], RZ ;  /* 0x000061006c6c7a24 */ /* 0x000fe200078e02ff */
[----:B------:R-:W-:Y:S01]  /*2a20*/  LOP3.LUT R109, R109, 0x30, R228, 0x78, !PT ;  /* 0x000000306d6d7812 */ /* 0x000fe200078e78e4 */
[----:B------:R-:W-:-:S02]  /*2a30*/  IMAD R113, R229, c[0x0][0x188], RZ ;  /* 0x00006200e5717a24 */ /* 0x000fc400078e02ff */
[----:B------:R-:W-:Y:S01]  /*2a40*/  IMAD R111, R234, c[0x0][0x188], RZ ;  /* 0x00006200ea6f7a24 */ /* 0x000fe200078e02ff */
[C---:B------:R-:W-:Y:S01]  /*2a50*/  LEA R152, P0, R108.reuse, c[0x0][0x160], 0x1 ;  /* 0x000058006c987a11 */ /* 0x040fe200078008ff */
[----:B------:R-:W-:Y:S01]  /*2a60*/  IMAD R110, R235, c[0x0][0x188], RZ ;  /* 0x00006200eb6e7a24 */ /* 0x000fe200078e02ff */
[----:B------:R-:W-:Y:S01]  /*2a70*/  LOP3.LUT R154, R109, 0x800, R112, 0xf8, !PT ;  /* 0x000008006d9a7812 */ /* 0x000fe200078ef870 */
[----:B------:R-:W-:Y:S01]  /*2a80*/  IMAD R113, R233, c[0x0][0x188], RZ ;  /* 0x00006200e9717a24 */ /* 0x000fe200078e02ff */
[----:B------:R-:W-:Y:S01]  /*2a90*/  LEA.HI.X.SX32 R153, R108, c[0x0][0x164], 0x1, P0 ;  /* 0x000059006c997a11 */ /* 0x000fe200000f0eff */
[----:B------:R-:W-:Y:S01]  /*2aa0*/  IMAD R111, R237, c[0x0][0x188], RZ ;  /* 0x00006200ed6f7a24 */ /* 0x000fe200078e02ff */
[----:B------:R-:W-:Y:S01]  /*2ab0*/  LOP3.LUT R155, R154, 0x40, RZ, 0x3c, !PT ;  /* 0x000000409a9b7812 */ /* 0x000fe200078e3cff */
[----:B------:R-:W-:Y:S02]  /*2ac0*/  IMAD R110, R238, c[0x0][0x188], RZ ;  /* 0x00006200ee6e7a24 */ /* 0x000fe400078e02ff */
[----:B------:R-:W-:-:S02]  /*2ad0*/  IMAD R113, R236, c[0x0][0x188], RZ ;  /* 0x00006200ec717a24 */ /* 0x000fc400078e02ff */
[----:B------:R-:W-:Y:S02]  /*2ae0*/  IMAD R111, R240, c[0x0][0x188], RZ ;  /* 0x00006200f06f7a24 */ /* 0x000fe400078e02ff */
[----:B------:R-:W-:Y:S02]  /*2af0*/  IMAD R110, R241, c[0x0][0x188], RZ ;  /* 0x00006200f16e7a24 */ /* 0x000fe400078e02ff */
[----:B------:R-:W-:Y:S02]  /*2b00*/  IMAD.SHL.U32 R3, R130, 0x2, RZ ;  /* 0x0000000282037824 */ /* 0x000fe400078e00ff */
[----:B------:R-:W-:Y:S02]  /*2b10*/  IMAD R113, R239, c[0x0][0x188], RZ ;  /* 0x00006200ef717a24 */ /* 0x000fe400078e02ff */
[----:B------:R-:W-:Y:S01]  /*2b20*/  IMAD R111, R243, c[0x0][0x188], RZ ;  /* 0x00006200f36f7a24 */ /* 0x000fe200078e02ff */
[C---:B------:R-:W-:Y:S01]  /*2b30*/  LOP3.LUT R220, R3.reuse, 0x10, RZ, 0x3c, !PT ;  /* 0x0000001003dc7812 */ /* 0x040fe200078e3cff */
[----:B------:R-:W-:Y:S01]  /*2b40*/  IMAD R110, R244, c[0x0][0x188], RZ ;  /* 0x00006200f46e7a24 */ /* 0x000fe200078e02ff */
[C---:B------:R-:W-:Y:S01]  /*2b50*/  LOP3.LUT R226, R3.reuse, 0x20, RZ, 0x3c, !PT ;  /* 0x0000002003e27812 */ /* 0x040fe200078e3cff */
[----:B------:R-:W-:Y:S01]  /*2b60*/  IMAD R113, R242, c[0x0][0x188], RZ ;  /* 0x00006200f2717a24 */ /* 0x000fe200078e02ff */
[C---:B------:R-:W-:Y:S01]  /*2b70*/  LOP3.LUT R225, R3.reuse, 0x30, RZ, 0x3c, !PT ;  /* 0x0000003003e17812 */ /* 0x040fe200078e3cff */
[----:B------:R-:W-:Y:S01]  /*2b80*/  IMAD R111, R246, c[0x0][0x188], RZ ;  /* 0x00006200f66f7a24 */ /* 0x000fe200078e02ff */
[----:B------:R-:W-:Y:S01]  /*2b90*/  LOP3.LUT R224, R3, 0x40, RZ, 0x3c, !PT ;  /* 0x0000004003e07812 */ /* 0x000fe200078e3cff */
[----:B------:R-:W-:Y:S01]  /*2ba0*/  IMAD R110, R247, c[0x0][0x188], RZ ;  /* 0x00006200f76e7a24 */ /* 0x000fe200078e02ff */
[----:B------:R-:W-:Y:S01]  /*2bb0*/  LOP3.LUT R223, R3, 0x50, RZ, 0x3c, !PT ;  /* 0x0000005003df7812 */ /* 0x000fe200078e3cff */
[----:B------:R-:W-:Y:S01]  /*2bc0*/  IMAD R113, R245, c[0x0][0x188], RZ ;  /* 0x00006200f5717a24 */ /* 0x000fe200078e02ff */
[----:B------:R-:W-:Y:S01]  /*2bd0*/  LOP3.LUT R222, R3, 0x60, RZ, 0x3c, !PT ;  /* 0x0000006003de7812 */ /* 0x000fe200078e3cff */
[----:B------:R-:W-:Y:S01]  /*2be0*/  IMAD R111, R249, c[0x0][0x188], RZ ;  /* 0x00006200f96f7a24 */ /* 0x000fe200078e02ff */
[----:B------:R-:W-:Y:S01]  /*2bf0*/  LOP3.LUT R221, R3, 0x70, RZ, 0x3c, !PT ;  /* 0x0000007003dd7812 */ /* 0x000fe200078e3cff */
[----:B------:R-:W-:-:S02]  /*2c00*/  IMAD R110, R250, c[0x0][0x188], RZ ;  /* 0x00006200fa6e7a24 */ /* 0x000fc400078e02ff */
[----:B------:R-:W-:Y:S02]  /*2c10*/  IMAD R113, R248, c[0x0][0x188], RZ ;  /* 0x00006200f8717a24 */ /* 0x000fe400078e02ff */
[----:B------:R-:W-:Y:S02]  /*2c20*/  IMAD R111, R252, c[0x0][0x188], RZ ;  /* 0x00006200fc6f7a24 */ /* 0x000fe400078e02ff */
[----:B------:R-:W-:Y:S02]  /*2c30*/  IMAD R110, R128, c[0x0][0x188], RZ ;  /* 0x00006200806e7a24 */ /* 0x000fe400078e02ff */
[----:B------:R-:W-:Y:S02]  /*2c40*/  IMAD R113, R251, c[0x0][0x188], RZ ;  /* 0x00006200fb717a24 */ /* 0x000fe400078e02ff */
[----:B------:R-:W-:Y:S02]  /*2c50*/  IMAD R111, R120, c[0x0][0x188], RZ ;  /* 0x00006200786f7a24 */ /* 0x000fe400078e02ff */
[----:B------:R-:W-:-:S02]  /*2c60*/  IMAD R110, R118, c[0x0][0x188], RZ ;  /* 0x00006200766e7a24 */ /* 0x000fc400078e02ff */
[----:B------:R-:W-:Y:S02]  /*2c70*/  IMAD R113, R122, c[0x0][0x188], RZ ;  /* 0x000062007a717a24 */ /* 0x000fe400078e02ff */
[----:B------:R-:W-:Y:S02]  /*2c80*/  IMAD R111, R116, c[0x0][0x188], RZ ;  /* 0x00006200746f7a24 */ /* 0x000fe400078e02ff */
[----:B0-----:R-:W-:Y:S02]  /*2c90*/  IMAD R110, R114, c[0x0][0x188], RZ ;  /* 0x00006200726e7a24 */ /* 0x001fe400078e02ff */
.L_x_2:
[C---:B------:R-:W-:Y:S02]  /*2ca0*/  LOP3.LUT R108, R2.reuse, 0x8, RZ, 0xfc, !PT ;  /* 0x00000008026c7812 */ /* 0x040fe400078efcff */
[C---:B------:R-:W-:Y:S02]  /*2cb0*/  ISETP.GE.AND P0, PT, R2.reuse, UR7, PT ;  /* 0x0000000702007c0c */ /* 0x040fe4000bf06270 */
[----:B------:R-:W-:Y:S02]  /*2cc0*/  LOP3.LUT R109, R2, 0x4, RZ, 0xfc, !PT ;  /* 0x00000004026d7812 */ /* 0x000fe400078efcff */
[----:B------:R-:W-:Y:S01]  /*2cd0*/  ISETP.GE.AND P2, PT, R108, UR7, PT ;  /* 0x000000076c007c0c */ /* 0x000fe2000bf46270 */
[C---:B------:R-:W-:Y:S01]  /*2ce0*/  IMAD R108, R2.reuse, c[0x0][0x188], RZ ;  /* 0x00006200026c7a24 */ /* 0x040fe200078e02ff */
[----:B------:R-:W-:-:S02]  /*2cf0*/  LOP3.LUT R112, R2, 0x8, RZ, 0xfc, !PT ;  /* 0x0000000802707812 */ /* 0x000fc400078efcff */
[----:B------:R-:W-:Y:S01]  /*2d00*/  ISETP.GE.AND P1, PT, R109, UR7, PT ;  /* 0x000000076d007c0c */ /* 0x000fe2000bf26270 */
[----:B------:R-:W-:Y:S01]  /*2d10*/  IMAD.WIDE R108, R108, 0x2, R152 ;  /* 0x000000026c6c7825 */ /* 0x000fe200078e0298 */
[----:B------:R-:W-:Y:S02]  /*2d20*/  PRMT R196, RZ, 0x7610, R196 ;  /* 0x00007610ffc47816 */ /* 0x000fe400000000c4 */
[----:B------:R-:W-:Y:S01]  /*2d30*/  LOP3.LUT R114, R2, 0x18, RZ, 0xfc, !PT ;  /* 0x0000001802727812 */ /* 0x000fe200078efcff */
[----:B------:R-:W-:Y:S01]  /*2d40*/  IMAD R112, R112, c[0x0][0x188], RZ ;  /* 0x0000620070707a24 */ /* 0x000fe200078e02ff */
[----:B------:R-:W-:Y:S02]  /*2d50*/  LOP3.LUT R117, R2, 0xc, RZ, 0xfc, !PT ;  /* 0x0000000c02757812 */ /* 0x000fe400078efcff */
[----:B------:R-:W-:Y:S01]  /*2d60*/  ISETP.GE.AND P3, PT, R114, UR7, PT ;  /* 0x0000000772007c0c */ /* 0x000fe2000bf66270 */
[----:B------:R0:W2:Y:S01]  /*2d70*/  @!P0 LDG.E.U16 R196, [R108.64] ;  /* 0x000000086cc48981 */ /* 0x0000a2000c1e1500 */
[----:B------:R-:W-:Y:S01]  /*2d80*/  LOP3.LUT R114, R2, 0xc, RZ, 0xfc, !PT ;  /* 0x0000000c02727812 */ /* 0x000fe200078efcff */
[----:B------:R-:W-:Y:S01]  /*2d90*/  IMAD.WIDE R112, R112, 0x2, R152 ;  /* 0x0000000270707825 */ /* 0x000fe200078e0298 */
[----:B------:R-:W-:-:S02]  /*2da0*/  PRMT R191, RZ, 0x7610, R191 ;  /* 0x00007610ffbf7816 */ /* 0x000fc400000000bf */
[----:B------:R-:W-:Y:S01]  /*2db0*/  ISETP.GE.AND P0, PT, R117, UR7, PT ;  /* 0x0000000775007c0c */ /* 0x000fe2000bf06270 */
[----:B------:R-:W-:Y:S01]  /*2dc0*/  IMAD R114, R114, c[0x0][0x188], RZ ;  /* 0x0000620072727a24 */ /* 0x000fe200078e02ff */
[----:B------:R-:W-:Y:S02]  /*2dd0*/  LOP3.LUT R110, R2, 0x4, RZ, 0xfc, !PT ;  /* 0x00000004026e7812 */ /* 0x000fe400078efcff */
[----:B------:R1:W3:Y:S01]  /*2de0*/  @!P2 LDG.E.U16 R191, [R112.64] ;  /* 0x0000000870bfa981 */ /* 0x0002e2000c1e1500 */
[----:B------:R-:W-:Y:S01]  /*2df0*/  ISETP.GE.AND P4, PT, R252, UR7, PT ;  /* 0x00000007fc007c0c */ /* 0x000fe2000bf86270 */
[----:B0-----:R-:W-:Y:S01]  /*2e00*/  IMAD.WIDE R108, R114, 0x2, R152 ;  /* 0x00000002726c7825 */ /* 0x001fe200078e0298 */
[----:B------:R-:W-:-:S03]  /*2e10*/  PRMT R186, RZ, 0x7610, R186 ;  /* 0x00007610ffba7816 */ /* 0x000fc600000000ba */
[----:B------:R-:W-:Y:S01]  /*2e20*/  IMAD R110, R110, c[0x0][0x188], RZ ;  /* 0x000062006e6e7a24 */ /* 0x000fe200078e02ff */
[----:B-1----:R-:W-:Y:S01]  /*2e30*/  PRMT R113, RZ, 0x7610, R113 ;  /* 0x00007610ff717816 */ /* 0x002fe20000000071 */
[----:B------:R-:W-:Y:S02]  /*2e40*/  IMAD R120, R252, c[0x0][0x188], RZ ;  /* 0x00006200fc787a24 */ /* 0x000fe400078e02ff */
[----:B------:R-:W-:Y:S01]  /*2e50*/  IMAD R130, R251, c[0x0][0x188], RZ ;  /* 0x00006200fb827a24 */ /* 0x000fe200078e02ff */
[----:B------:R-:W-:Y:S01]  /*2e60*/  PRMT R129, RZ, 0x7610, R129 ;  /* 0x00007610ff817816 */ /* 0x000fe20000000081 */
[--C-:B------:R-:W-:Y:S01]  /*2e70*/  IMAD.WIDE R110, R110, 0x2, R152.reuse ;  /* 0x000000026e6e7825 */ /* 0x100fe200078e0298 */
[----:B------:R0:W4:Y:S01]  /*2e80*/  @!P0 LDG.E.U16 R113, [R108.64] ;  /* 0x000000086c718981 */ /* 0x000122000c1e1500 */
[----:B------:R-:W-:Y:S02]  /*2e90*/  LOP3.LUT R115, R2, 0x14, RZ, 0xfc, !PT ;  /* 0x0000001402737812 */ /* 0x000fe400078efcff */
[--C-:B------:R-:W-:Y:S01]  /*2ea0*/  IMAD.WIDE R120, R120, 0x2, R152.reuse ;  /* 0x0000000278787825 */ /* 0x100fe200078e0298 */
[----:B------:R-:W-:Y:S01]  /*2eb0*/  LOP3.LUT R116, R2, 0x10, RZ, 0xfc, !PT ;  /* 0x0000001002747812 */ /* 0x000fe200078efcff */
[----:B------:R1:W5:Y:S01]  /*2ec0*/  @!P1 LDG.E.U16 R186, [R110.64] ;  /* 0x000000086eba9981 */ /* 0x000362000c1e1500 */
[----:B------:R-:W-:Y:S01]  /*2ed0*/  ISETP.GE.AND P2, PT, R115, UR7, PT ;  /* 0x0000000773007c0c */ /* 0x000fe2000bf46270 */
[----:B0-----:R-:W-:-:S02]  /*2ee0*/  IMAD.WIDE R108, R130, 0x2, R152 ;  /* 0x00000002826c7825 */ /* 0x001fc400078e0298 */
[----:B------:R0:W2:Y:S02]  /*2ef0*/  @!P4 LDG.E.U16 R129, [R120.64] ;  /* 0x000000087881c981 */ /* 0x0000a4000c1e1500 */
[----:B------:R-:W-:Y:S01]  /*2f00*/  IMAD R130, R247, c[0x0][0x188], RZ ;  /* 0x00006200f7827a24 */ /* 0x000fe200078e02ff */
[----:B------:R-:W-:Y:S02]  /*2f10*/  ISETP.GE.AND P1, PT, R116, UR7, PT ;  /* 0x0000000774007c0c */ /* 0x000fe4000bf26270 */
[C---:B------:R-:W-:Y:S02]  /*2f20*/  LOP3.LUT R115, R2.reuse, 0x10, RZ, 0xfc, !PT ;  /* 0x0000001002737812 */ /* 0x040fe400078efcff */
[C---:B------:R-:W-:Y:S02]  /*2f30*/  LOP3.LUT R116, R2.reuse, 0x18, RZ, 0xfc, !PT ;  /* 0x0000001802747812 */ /* 0x040fe400078efcff */
[----:B------:R-:W-:Y:S01]  /*2f40*/  LOP3.LUT R114, R2, 0x14, RZ, 0xfc, !PT ;  /* 0x0000001402727812 */ /* 0x000fe200078efcff */
[----:B0-----:R-:W-:-:S02]  /*2f50*/  IMAD.WIDE R120, R130, 0x2, R152 ;  /* 0x0000000282787825 */ /* 0x001fc400078e0298 */
[----:B------:R-:W0:Y:S02]  /*2f60*/  S2R R130, SR_TID.X ;  /* 0x0000000000827919 */ /* 0x000e240000002100 */
[----:B------:R-:W-:Y:S02]  /*2f70*/  IMAD R115, R115, c[0x0][0x188], RZ ;  /* 0x0000620073737a24 */ /* 0x000fe400078e02ff */
[----:B------:R-:W-:Y:S02]  /*2f80*/  IMAD R114, R114, c[0x0][0x188], RZ ;  /* 0x0000620072727a24 */ /* 0x000fe400078e02ff */
[----:B------:R-:W-:Y:S01]  /*2f90*/  IMAD R116, R116, c[0x0][0x188], RZ ;  /* 0x0000620074747a24 */ /* 0x000fe200078e02ff */
[----:B------:R-:W-:Y:S01]  /*2fa0*/  PRMT R190, RZ, 0x7610, R190 ;  /* 0x00007610ffbe7816 */ /* 0x000fe200000000be */
[----:B-1----:R-:W-:Y:S01]  /*2fb0*/  IMAD.WIDE R110, R115, 0x2, R152 ;  /* 0x00000002736e7825 */ /* 0x002fe200078e0298 */
[----:B------:R-:W-:Y:S02]  /*2fc0*/  PRMT R119, RZ, 0x7610, R119 ;  /* 0x00007610ff777816 */ /* 0x000fe40000000077 */
[----:B------:R-:W-:Y:S01]  /*2fd0*/  PRMT R189, RZ, 0x7610, R189 ;  /* 0x00007610ffbd7816 */ /* 0x000fe200000000bd */
[--C-:B------:R-:W-:Y:S01]  /*2fe0*/  IMAD.WIDE R114, R114, 0x2, R152.reuse ;  /* 0x0000000272727825 */ /* 0x100fe200078e0298 */
[----:B------:R1:W2:Y:S03]  /*2ff0*/  @!P1 LDG.E.U16 R190, [R110.64] ;  /* 0x000000086ebe9981 */ /* 0x0002a6000c1e1500 */
[----:B------:R-:W-:Y:S01]  /*3000*/  IMAD.WIDE R116, R116, 0x2, R152 ;  /* 0x0000000274747825 */ /* 0x000fe200078e0298 */
[----:B------:R0:W2:Y:S01]  /*3010*/  @!P2 LDG.E.U16 R119, [R114.64] ;  /* 0x000000087277a981 */ /* 0x0000a2000c1e1500 */
[----:B------:R-:W-:-:S02]  /*3020*/  ISETP.GE.AND P1, PT, R250, UR7, PT ;  /* 0x00000007fa007c0c */ /* 0x000fc4000bf26270 */
[----:B------:R-:W-:Y:S01]  /*3030*/  ISETP.GE.AND P2, PT, R249, UR7, PT ;  /* 0x00000007f9007c0c */ /* 0x000fe2000bf46270 */
[----:B------:R0:W2:Y:S01]  /*3040*/  @!P3 LDG.E.U16 R189, [R116.64] ;  /* 0x0000000874bdb981 */ /* 0x0000a2000c1e1500 */
[----:B------:R-:W-:Y:S02]  /*3050*/  ISETP.GE.AND P3, PT, R248, UR7, PT ;  /* 0x00000007f8007c0c */ /* 0x000fe4000bf66270 */
[----:B------:R-:W-:Y:S01]  /*3060*/  ISETP.GE.AND P4, PT, R247, UR7, PT ;  /* 0x00000007f7007c0c */ /* 0x000fe2000bf86270 */
[----:B------:R-:W-:Y:S01]  /*3070*/  IMAD R137, R250, c[0x0][0x188], RZ ;  /* 0x00006200fa897a24 */ /* 0x000fe200078e02ff */
[----:B------:R-:W-:Y:S01]  /*3080*/  ISETP.GE.AND P0, PT, R251, UR7, PT ;  /* 0x00000007fb007c0c */ /* 0x000fe2000bf06270 */
[----:B------:R-:W-:Y:S02]  /*3090*/  IMAD R136, R249, c[0x0][0x188], RZ ;  /* 0x00006200f9887a24 */ /* 0x000fe400078e02ff */
[----:B------:R-:W-:Y:S01]  /*30a0*/  IMAD R131, R248, c[0x0][0x188], RZ ;  /* 0x00006200f8837a24 */ /* 0x000fe200078e02ff */
[----:B------:R-:W-:Y:S01]  /*30b0*/  PRMT R139, RZ, 0x7610, R139 ;  /* 0x00007610ff8b7816 */ /* 0x000fe2000000008b */
[----:B-1----:R-:W-:Y:S01]  /*30c0*/  IMAD.WIDE R110, R137, 0x2, R152 ;  /* 0x00000002896e7825 */ /* 0x002fe200078e0298 */
[----:B------:R-:W-:-:S02]  /*30d0*/  PRMT R187, RZ, 0x7610, R187 ;  /* 0x00007610ffbb7816 */ /* 0x000fc400000000bb */
[----:B------:R-:W-:Y:S01]  /*30e0*/  PRMT R171, RZ, 0x7610, R171 ;  /* 0x00007610ffab7816 */ /* 0x000fe200000000ab */
[----:B0-----:R-:W-:Y:S01]  /*30f0*/  IMAD.WIDE R114, R136, 0x2, R152 ;  /* 0x0000000288727825 */ /* 0x001fe200078e0298 */
[----:B------:R-:W-:Y:S01]  /*3100*/  PRMT R174, RZ, 0x7610, R174 ;  /* 0x00007610ffae7816 */ /* 0x000fe200000000ae */
[----:B------:R0:W2:Y:S02]  /*3110*/  @!P1 LDG.E.U16 R139, [R110.64] ;  /* 0x000000086e8b9981 */ /* 0x0000a4000c1e1500 */
[----:B------:R-:W-:Y:S01]  /*3120*/  IMAD.WIDE R116, R131, 0x2, R152 ;  /* 0x0000000283747825 */ /* 0x000fe200078e0298 */
[----:B------:R-:W-:Y:S01]  /*3130*/  PRMT R188, RZ, 0x7610, R188 ;  /* 0x00007610ffbc7816 */ /* 0x000fe200000000bc */
[----:B------:R1:W2:Y:S01]  /*3140*/  @!P2 LDG.E.U16 R187, [R114.64] ;  /* 0x0000000872bba981 */ /* 0x0002a2000c1e1500 */
[----:B------:R-:W-:Y:S01]  /*3150*/  LEA.HI R130, R130, 0x3c, RZ, 0x1c ;  /* 0x0000003c82827811 */ /* 0x000fe200078fe0ff */
[----:B------:R-:W-:Y:S01]  /*3160*/  IMAD R131, R246, c[0x0][0x188], RZ ;  /* 0x00006200f6837a24 */ /* 0x000fe200078e02ff */
[----:B------:R-:W-:Y:S01]  /*3170*/  ISETP.GE.AND P1, PT, R245, UR7, PT ;  /* 0x00000007f5007c0c */ /* 0x000fe2000bf26270 */
[----:B------:R0:W2:Y:S01]  /*3180*/  @!P3 LDG.E.U16 R171, [R116.64] ;  /* 0x0000000874abb981 */ /* 0x0000a2000c1e1500 */
[----:B------:R-:W-:-:S02]  /*3190*/  ISETP.GE.AND P2, PT, R130, UR7, PT ;  /* 0x0000000782007c0c */ /* 0x000fc4000bf46270 */
[----:B------:R-:W-:Y:S01]  /*31a0*/  ISETP.GE.AND P3, PT, R244, UR7, PT ;  /* 0x00000007f4007c0c */ /* 0x000fe2000bf66270 */
[----:B------:R0:W2:Y:S01]  /*31b0*/  @!P4 LDG.E.U16 R174, [R120.64] ;  /* 0x0000000878aec981 */ /* 0x0000a2000c1e1500 */
[----:B------:R-:W-:Y:S01]  /*31c0*/  ISETP.GE.AND P4, PT, R243, UR7, PT ;  /* 0x00000007f3007c0c */ /* 0x000fe2000bf86270 */
[----:B------:R-:W-:Y:S02]  /*31d0*/  IMAD R136, R130, c[0x0][0x188], RZ ;  /* 0x0000620082887a24 */ /* 0x000fe400078e02ff */
[----:B------:R0:W2:Y:S01]  /*31e0*/  @!P0 LDG.E.U16 R188, [R108.64] ;  /* 0x000000086cbc8981 */ /* 0x0000a2000c1e1500 */
[----:B------:R-:W-:Y:S01]  /*31f0*/  ISETP.GE.AND P0, PT, R246, UR7, PT ;  /* 0x00000007f6007c0c */ /* 0x000fe2000bf06270 */
[----:B------:R-:W-:Y:S02]  /*3200*/  IMAD R137, R245, c[0x0][0x188], RZ ;  /* 0x00006200f5897a24 */ /* 0x000fe400078e02ff */
[----:B------:R-:W-:Y:S01]  /*3210*/  IMAD R130, R243, c[0x0][0x188], RZ ;  /* 0x00006200f3827a24 */ /* 0x000fe200078e02ff */
[----:B------:R-:W-:Y:S01]  /*3220*/  PRMT R181, RZ, 0x7610, R181 ;  /* 0x00007610ffb57816 */ /* 0x000fe200000000b5 */
[----:B0-----:R-:W-:Y:S01]  /*3230*/  IMAD.WIDE R108, R131, 0x2, R152 ;  /* 0x00000002836c7825 */ /* 0x001fe200078e0298 */
[----:B------:R-:W-:-:S03]  /*3240*/  PRMT R184, RZ, 0x7610, R184 ;  /* 0x00007610ffb87816 */ /* 0x000fc600000000b8 */
[----:B------:R-:W-:Y:S01]  /*3250*/  IMAD R131, R244, c[0x0][0x188], RZ ;  /* 0x00006200f4837a24 */ /* 0x000fe200078e02ff */
[----:B------:R-:W-:Y:S01]  /*3260*/  PRMT R166, RZ, 0x7610, R166 ;  /* 0x00007610ffa67816 */ /* 0x000fe200000000a6 */
[----:B------:R-:W-:Y:S01]  /*3270*/  IMAD.WIDE R110, R137, 0x2, R152 ;  /* 0x00000002896e7825 */ /* 0x000fe200078e0298 */
[----:B------:R-:W-:-:S03]  /*3280*/  PRMT R185, RZ, 0x7610, R185 ;  /* 0x00007610ffb97816 */ /* 0x000fc600000000b9 */
[----:B-1----:R-:W-:Y:S01]  /*3290*/  IMAD.WIDE R114, R136, 0x2, R152 ;  /* 0x0000000288727825 */ /* 0x002fe200078e0298 */
[----:B------:R-:W-:Y:S01]  /*32a0*/  PRMT R177, RZ, 0x7610, R177 ;  /* 0x00007610ffb17816 */ /* 0x000fe200000000b1 */
[----:B------:R0:W2:Y:S02]  /*32b0*/  @!P1 LDG.E.U16 R181, [R110.64] ;  /* 0x000000086eb59981 */ /* 0x0000a4000c1e1500 */
[----:B------:R-:W-:-:S04]  /*32c0*/  IMAD.WIDE R116, R131, 0x2, R152 ;  /* 0x0000000283747825 */ /* 0x000fc800078e0298 */
[----:B------:R-:W-:Y:S01]  /*32d0*/  IMAD.WIDE R120, R130, 0x2, R152 ;  /* 0x0000000282787825 */ /* 0x000fe200078e0298 */
[----:B------:R1:W2:Y:S01]  /*32e0*/  @!P2 LDG.E.U16 R184, [R114.64] ;  /* 0x0000000872b8a981 */ /* 0x0002a2000c1e1500 */
[----:B------:R-:W-:Y:S02]  /*32f0*/  ISETP.GE.AND P1, PT, R241, UR7, PT ;  /* 0x00000007f1007c0c */ /* 0x000fe4000bf26270 */
[----:B------:R-:W-:Y:S01]  /*3300*/  IMAD R130, R242, c[0x0][0x188], RZ ;  /* 0x00006200f2827a24 */ /* 0x000fe200078e02ff */
[----:B------:R0:W2:Y:S01]  /*3310*/  @!P3 LDG.E.U16 R166, [R116.64] ;  /* 0x0000000874a6b981 */ /* 0x0000a2000c1e1500 */
[----:B------:R-:W-:Y:S02]  /*3320*/  ISETP.GE.AND P2, PT, R240, UR7, PT ;  /* 0x00000007f0007c0c */ /* 0x000fe4000bf46270 */
[----:B------:R-:W-:Y:S01]  /*3330*/  ISETP.GE.AND P3, PT, R239, UR7, PT ;  /* 0x00000007ef007c0c */ /* 0x000fe2000bf66270 */
[----:B------:R0:W2:Y:S01]  /*3340*/  @!P4 LDG.E.U16 R185, [R120.64] ;  /* 0x0000000878b9c981 */ /* 0x0000a2000c1e1500 */
[----:B------:R-:W-:-:S03]  /*3350*/  ISETP.GE.AND P4, PT, R238, UR7, PT ;  /* 0x00000007ee007c0c */ /* 0x000fc6000bf86270 */
[----:B------:R-:W0:Y:S01]  /*3360*/  S2R R194, SR_TID.X ;  /* 0x0000000000c27919 */ /* 0x000e220000002100 */
[----:B-1----:R-:W-:-:S03]  /*3370*/  IMAD.WIDE R114, R130, 0x2, R152 ;  /* 0x0000000282727825 */ /* 0x002fc600078e0298 */
[----:B------:R1:W2:Y:S01]  /*3380*/  @!P0 LDG.E.U16 R177, [R108.64] ;  /* 0x000000086cb18981 */ /* 0x0002a2000c1e1500 */
[----:B------:R-:W-:Y:S01]  /*3390*/  ISETP.GE.AND P0, PT, R242, UR7, PT ;  /* 0x00000007f2007c0c */ /* 0x000fe2000bf06270 */
[----:B------:R-:W-:Y:S02]  /*33a0*/  IMAD R131, R241, c[0x0][0x188], RZ ;  /* 0x00006200f1837a24 */ /* 0x000fe400078e02ff */
[----:B------:R-:W-:Y:S02]  /*33b0*/  IMAD R130, R240, c[0x0][0x188], RZ ;  /* 0x00006200f0827a24 */ /* 0x000fe400078e02ff */
[----:B------:R-:W-:Y:S02]  /*33c0*/  IMAD R136, R239, c[0x0][0x188], RZ ;  /* 0x00006200ef887a24 */ /* 0x000fe400078e02ff */
[----:B------:R-:W-:Y:S01]  /*33d0*/  IMAD R168, R238, c[0x0][0x188], RZ ;  /* 0x00006200eea87a24 */ /* 0x000fe200078e02ff */
[----:B0-----:R-:W-:Y:S01]  /*33e0*/  PRMT R117, RZ, 0x7610, R117 ;  /* 0x00007610ff757816 */ /* 0x001fe20000000075 */
[----:B------:R-:W-:Y:S01]  /*33f0*/  IMAD.WIDE R120, R131, 0x2, R152 ;  /* 0x0000000283787825 */ /* 0x000fe200078e0298 */
[----:B-1----:R-:W-:-:S02]  /*3400*/  PRMT R108, RZ, 0x7610, R108 ;  /* 0x00007610ff6c7816 */ /* 0x002fc4000000006c */
[----:B------:R-:W-:Y:S01]  /*3410*/  PRMT R179, RZ, 0x7610, R179 ;  /* 0x00007610ffb37816 */ /* 0x000fe200000000b3 */
[----:B------:R-:W-:Y:S01]  /*3420*/  IMAD.WIDE R130, R130, 0x2, R152 ;  /* 0x0000000282827825 */ /* 0x000fe200078e0298 */
[----:B------:R-:W-:Y:S02]  /*3430*/  PRMT R123, RZ, 0x7610, R123 ;  /* 0x00007610ff7b7816 */ /* 0x000fe4000000007b */
[----:B------:R-:W-:Y:S01]  /*3440*/  PRMT R111, RZ, 0x7610, R111 ;  /* 0x00007610ff6f7816 */ /* 0x000fe2000000006f */
[--C-:B------:R-:W-:Y:S01]  /*3450*/  IMAD.WIDE R136, R136, 0x2, R152.reuse ;  /* 0x0000000288887825 */ /* 0x100fe200078e0298 */
[----:B------:R0:W2:Y:S03]  /*3460*/  @!P1 LDG.E.U16 R108, [R120.64] ;  /* 0x00000008786c9981 */ /* 0x0000a6000c1e1500 */
[----:B------:R-:W-:Y:S01]  /*3470*/  IMAD.WIDE R168, R168, 0x2, R152 ;  /* 0x00000002a8a87825 */ /* 0x000fe200078e0298 */
[----:B------:R1:W2:Y:S01]  /*3480*/  @!P2 LDG.E.U16 R117, [R130.64] ;  /* 0x000000088275a981 */ /* 0x0002a2000c1e1500 */
[----:B------:R-:W-:-:S02]  /*3490*/  ISETP.GE.AND P1, PT, R236, UR7, PT ;  /* 0x00000007ec007c0c */ /* 0x000fc4000bf26270 */
[----:B------:R-:W-:Y:S01]  /*34a0*/  IMAD R182, R237, c[0x0][0x188], RZ ;  /* 0x00006200edb67a24 */ /* 0x000fe200078e02ff */
[----:B------:R0:W2:Y:S01]  /*34b0*/  @!P3 LDG.E.U16 R179, [R136.64] ;  /* 0x0000000888b3b981 */ /* 0x0000a2000c1e1500 */
[----:B------:R-:W-:Y:S02]  /*34c0*/  ISETP.GE.AND P2, PT, R235, UR7, PT ;  /* 0x00000007eb007c0c */ /* 0x000fe4000bf46270 */
[----:B------:R-:W-:Y:S01]  /*34d0*/  ISETP.GE.AND P3, PT, R234, UR7, PT ;  /* 0x00000007ea007c0c */ /* 0x000fe2000bf66270 */
[----:B------:R1:W2:Y:S01]  /*34e0*/  @!P4 LDG.E.U16 R123, [R168.64] ;  /* 0x00000008a87bc981 */ /* 0x0002a2000c1e1500 */
[----:B------:R-:W-:Y:S01]  /*34f0*/  ISETP.GE.AND P4, PT, R233, UR7, PT ;  /* 0x00000007e9007c0c */ /* 0x000fe2000bf86270 */
[----:B------:R-:W-:Y:S02]  /*3500*/  IMAD R193, R236, c[0x0][0x188], RZ ;  /* 0x00006200ecc17a24 */ /* 0x000fe400078e02ff */
[----:B------:R1:W2:Y:S01]  /*3510*/  @!P0 LDG.E.U16 R111, [R114.64] ;  /* 0x00000008726f8981 */ /* 0x0002a2000c1e1500 */
[----:B------:R-:W-:Y:S01]  /*3520*/  ISETP.GE.AND P0, PT, R237, UR7, PT ;  /* 0x00000007ed007c0c */ /* 0x000fe2000bf06270 */
[----:B------:R-:W-:-:S02]  /*3530*/  IMAD R183, R235, c[0x0][0x188], RZ ;  /* 0x00006200ebb77a24 */ /* 0x000fc400078e02ff */
[----:B------:R-:W-:Y:S01]  /*3540*/  IMAD R192, R233, c[0x0][0x188], RZ ;  /* 0x00006200e9c07a24 */ /* 0x000fe200078e02ff */
[----:B0-----:R-:W-:Y:S01]  /*3550*/  PRMT R137, RZ, 0x7610, R137 ;  /* 0x00007610ff897816 */ /* 0x001fe20000000089 */
[----:B------:R-:W-:-:S04]  /*3560*/  IMAD.WIDE R120, R193, 0x2, R152 ;  /* 0x00000002c1787825 */ /* 0x000fc800078e0298 */
[----:B-1----:R-:W-:Y:S01]  /*3570*/  IMAD.WIDE R114, R182, 0x2, R152 ;  /* 0x00000002b6727825 */ /* 0x002fe200078e0298 */
[----:B------:R-:W-:Y:S01]  /*3580*/  PRMT R167, RZ, 0x7610, R167 ;  /* 0x00007610ffa77816 */ /* 0x000fe200000000a7 */
[----:B------:R0:W2:Y:S02]  /*3590*/  @!P1 LDG.E.U16 R137, [R120.64] ;  /* 0x0000000878899981 */ /* 0x0000a4000c1e1500 */
[----:B------:R-:W-:Y:S01]  /*35a0*/  IMAD R182, R234, c[0x0][0x188], RZ ;  /* 0x00006200eab67a24 */ /* 0x000fe200078e02ff */
[----:B------:R-:W-:Y:S01]  /*35b0*/  PRMT R170, RZ, 0x7610, R170 ;  /* 0x00007610ffaa7816 */ /* 0x000fe200000000aa */
[----:B------:R-:W-:Y:S01]  /*35c0*/  IMAD.WIDE R168, R183, 0x2, R152 ;  /* 0x00000002b7a87825 */ /* 0x000fe200078e0298 */
[----:B------:R-:W-:-:S03]  /*35d0*/  PRMT R130, RZ, 0x7610, R130 ;  /* 0x00007610ff827816 */ /* 0x000fc60000000082 */
[----:B------:R-:W-:Y:S01]  /*35e0*/  IMAD.WIDE R182, R182, 0x2, R152 ;  /* 0x00000002b6b67825 */ /* 0x000fe200078e0298 */
[----:B------:R-:W-:Y:S01]  /*35f0*/  PRMT R172, RZ, 0x7610, R172 ;  /* 0x00007610ffac7816 */ /* 0x000fe200000000ac */
[----:B------:R1:W2:Y:S02]  /*3600*/  @!P2 LDG.E.U16 R167, [R168.64] ;  /* 0x00000008a8a7a981 */ /* 0x0002a4000c1e1500 */
[----:B------:R-:W-:Y:S01]  /*3610*/  IMAD.WIDE R192, R192, 0x2, R152 ;  /* 0x00000002c0c07825 */ /* 0x000fe200078e0298 */
[C---:B------:R-:W-:Y:S01]  /*3620*/  LEA.HI R199, R194.reuse, 0x7c, RZ, 0x1c ;  /* 0x0000007cc2c77811 */ /* 0x040fe200078fe0ff */
[----:B------:R0:W2:Y:S01]  /*3630*/  @!P3 LDG.E.U16 R170, [R182.64] ;  /* 0x00000008b6aab981 */ /* 0x0000a2000c1e1500 */
[----:B------:R-:W-:Y:S02]  /*3640*/  LOP3.LUT R194, R194, 0x3f, RZ, 0xc0, !PT ;  /* 0x0000003fc2c27812 */ /* 0x000fe400078ec0ff */
[----:B------:R-:W-:Y:S01]  /*3650*/  ISETP.GE.AND P1, PT, R231, UR7, PT ;  /* 0x00000007e7007c0c */ /* 0x000fe2000bf26270 */
[----:B------:R0:W2:Y:S01]  /*3660*/  @!P4 LDG.E.U16 R130, [R192.64] ;  /* 0x00000008c082c981 */ /* 0x0000a2000c1e1500 */
[----:B------:R-:W-:-:S02]  /*3670*/  ISETP.GE.AND P2, PT, R230, UR7, PT ;  /* 0x00000007e6007c0c */ /* 0x000fc4000bf46270 */
[----:B------:R-:W-:Y:S01]  /*3680*/  ISETP.GE.AND P3, PT, R229, UR7, PT ;  /* 0x00000007e5007c0c */ /* 0x000fe2000bf66270 */
[----:B------:R0:W2:Y:S01]  /*3690*/  @!P0 LDG.E.U16 R172, [R114.64] ;  /* 0x0000000872ac8981 */ /* 0x0000a2000c1e1500 */
[----:B------:R-:W-:Y:S01]  /*36a0*/  ISETP.GE.AND P4, PT, R199, UR7, PT ;  /* 0x00000007c7007c0c */ /* 0x000fe2000bf86270 */
[----:B------:R-:W-:Y:S01]  /*36b0*/  IMAD R198, R230, c[0x0][0x188], RZ ;  /* 0x00006200e6c67a24 */ /* 0x000fe200078e02ff */
[----:B------:R-:W-:Y:S01]  /*36c0*/  ISETP.GE.AND P0, PT, R194, UR7, PT ;  /* 0x00000007c2007c0c */ /* 0x000fe2000bf06270 */
[----:B------:R-:W-:Y:S02]  /*36d0*/  IMAD R194, R231, c[0x0][0x188], RZ ;  /* 0x00006200e7c27a24 */ /* 0x000fe400078e02ff */
[----:B-1----:R-:W-:Y:S02]  /*36e0*/  IMAD R169, R229, c[0x0][0x188], RZ ;  /* 0x00006200e5a97a24 */ /* 0x002fe400078e02ff */
[----:B0-----:R-:W-:Y:S01]  /*36f0*/  IMAD R193, R199, c[0x0][0x188], RZ ;  /* 0x00006200c7c17a24 */ /* 0x001fe200078e02ff */
[----:B------:R-:W-:Y:S01]  /*3700*/  PRMT R176, RZ, 0x7610, R176 ;  /* 0x00007610ffb07816 */ /* 0x000fe200000000b0 */
[----:B------:R-:W-:Y:S01]  /*3710*/  IMAD.WIDE R194, R194, 0x2, R152 ;  /* 0x00000002c2c27825 */ /* 0x000fe200078e0298 */
[----:B------:R-:W-:-:S02]  /*3720*/  PRMT R120, RZ, 0x7610, R120 ;  /* 0x00007610ff787816 */ /* 0x000fc40000000078 */
[----:B------:R-:W-:Y:S01]  /*3730*/  PRMT R183, RZ, 0x7610, R183 ;  /* 0x00007610ffb77816 */ /* 0x000fe200000000b7 */
[----:B------:R-:W-:Y:S01]  /*3740*/  IMAD.WIDE R198, R198, 0x2, R152 ;  /* 0x00000002c6c67825 */ /* 0x000fe200078e0298 */
[----:B------:R-:W-:Y:S01]  /*3750*/  PRMT R114, RZ, 0x7610, R114 ;  /* 0x00007610ff727816 */ /* 0x000fe20000000072 */
[----:B------:R0:W2:Y:S02]  /*3760*/  @!P1 LDG.E.U16 R176, [R194.64] ;  /* 0x00000008c2b09981 */ /* 0x0000a4000c1e1500 */
[--C-:B------:R-:W-:Y:S02]  /*3770*/  IMAD.WIDE R168, R169, 0x2, R152.reuse ;  /* 0x00000002a9a87825 */ /* 0x100fe400078e0298 */
[----:B------:R1:W2:Y:S02]  /*3780*/  @!P2 LDG.E.U16 R120, [R198.64] ;  /* 0x00000008c678a981 */ /* 0x0002a4000c1e1500 */
[----:B------:R-:W-:Y:S02]  /*3790*/  IMAD.WIDE R192, R193, 0x2, R152 ;  /* 0x00000002c1c07825 */ /* 0x000fe400078e0298 */
[----:B------:R1:W2:Y:S04]  /*37a0*/  @!P3 LDG.E.U16 R183, [R168.64] ;  /* 0x00000008a8b7b981 */ /* 0x0002a8000c1e1500 */
[----:B------:R1:W2:Y:S04]  /*37b0*/  @!P4 LDG.E.U16 R114, [R192.64] ;  /* 0x00000008c072c981 */ /* 0x0002a8000c1e1500 */
[----:B------:R-:W-:Y:S01]  /*37c0*/  BAR.SYNC.DEFER_BLOCKING 0x0 ;  /* 0x0000000000007b1d */ /* 0x000fe20000010000 */
[----:B0-----:R-:W-:-:S02]  /*37d0*/  IADD3 R194, P1, R160, UR4, RZ ;  /* 0x00000004a0c27c10 */ /* 0x001fc4000ff3e0ff */
[----:B------:R-:W-:Y:S02]  /*37e0*/  PRMT R115, RZ, 0x7610, R115 ;  /* 0x00007610ff737816 */ /* 0x000fe40000000073 */
[----:B------:R-:W-:Y:S02]  /*37f0*/  IADD3.X R195, R161, UR5, RZ, P1, !PT ;  /* 0x00000005a1c37c10 */ /* 0x000fe40008ffe4ff */
[----:B-1----:R-:W-:Y:S02]  /*3800*/  IADD3 R168, P1, R60, UR4, RZ ;  /* 0x000000043ca87c10 */ /* 0x002fe4000ff3e0ff */
[----:B------:R-:W-:Y:S02]  /*3810*/  IADD3 R192, P2, R156, UR4, RZ ;  /* 0x000000049cc07c10 */ /* 0x000fe4000ff5e0ff */
[----:B------:R-:W-:Y:S02]  /*3820*/  PRMT R131, RZ, 0x7610, R131 ;  /* 0x00007610ff837816 */ /* 0x000fe40000000083 */
[----:B------:R-:W-:-:S02]  /*3830*/  IADD3.X R169, R61, UR5, RZ, P1, !PT ;  /* 0x000000053da97c10 */ /* 0x000fc40008ffe4ff */
[----:B------:R-:W-:Y:S02]  /*3840*/  PRMT R121, RZ, 0x7610, R121 ;  /* 0x00007610ff797816 */ /* 0x000fe40000000079 */
[----:B------:R-:W-:Y:S02]  /*3850*/  IADD3.X R193, R157, UR5, RZ, P2, !PT ;  /* 0x000000059dc17c10 */ /* 0x000fe400097fe4ff */
[----:B------:R-:W-:Y:S01]  /*3860*/  IADD3 R198, P1, R58, UR4, RZ ;  /* 0x000000043ac67c10 */ /* 0x000fe2000ff3e0ff */
[----:B------:R0:W2:Y:S01]  /*3870*/  @!P0 LDG.E.U16 R115, [R194.64] ;  /* 0x00000008c2738981 */ /* 0x0000a2000c1e1500 */
[----:B------:R-:W-:-:S03]  /*3880*/  PRMT R173, RZ, 0x7610, R173 ;  /* 0x00007610ffad7816 */ /* 0x000fc600000000ad */
[----:B------:R1:W2:Y:S01]  /*3890*/  @!P0 LDG.E.U16 R131, [R168.64] ;  /* 0x00000008a8838981 */ /* 0x0002a2000c1e1500 */
[----:B------:R-:W-:-:S03]  /*38a0*/  IADD3.X R199, R59, UR5, RZ, P1, !PT ;  /* 0x000000053bc77c10 */ /* 0x000fc60008ffe4ff */
[----:B------:R1:W2:Y:S01]  /*38b0*/  @!P0 LDG.E.U16 R121, [R192.64] ;  /* 0x00000008c0798981 */ /* 0x0002a2000c1e1500 */
[----:B0-----:R-:W-:Y:S02]  /*38c0*/  IADD3 R194, P2, R56, UR4, RZ ;  /* 0x0000000438c27c10 */ /* 0x001fe4000ff5e0ff */
[----:B-1----:R-:W-:Y:S02]  /*38d0*/  PRMT R168, RZ, 0x7610, R168 ;  /* 0x00007610ffa87816 */ /* 0x002fe400000000a8 */
[----:B------:R-:W-:Y:S02]  /*38e0*/  IADD3.X R195, R57, UR5, RZ, P2, !PT ;  /* 0x0000000539c37c10 */ /* 0x000fe400097fe4ff */
[----:B------:R-:W-:Y:S02]  /*38f0*/  IADD3 R192, P1, R54, UR4, RZ ;  /* 0x0000000436c07c10 */ /* 0x000fe4000ff3e0ff */
[----:B------:R-:W-:Y:S01]  /*3900*/  PRMT R180, RZ, 0x7610, R180 ;  /* 0x00007610ffb47816 */ /* 0x000fe200000000b4 */
[----:B------:R0:W2:Y:S01]  /*3910*/  @!P0 LDG.E.U16 R168, [R198.64] ;  /* 0x00000008c6a88981 */ /* 0x0000a2000c1e1500 */
[----:B------:R-:W-:-:S03]  /*3920*/  IADD3.X R193, R55, UR5, RZ, P1, !PT ;  /* 0x0000000537c17c10 */ /* 0x000fc60008ffe4ff */
[----:B------:R1:W2:Y:S01]  /*3930*/  @!P0 LDG.E.U16 R173, [R194.64] ;  /* 0x00000008c2ad8981 */ /* 0x0002a2000c1e1500 */
[----:B------:R-:W-:Y:S02]  /*3940*/  PRMT R109, RZ, 0x7610, R109 ;  /* 0x00007610ff6d7816 */ /* 0x000fe4000000006d */
[----:B------:R-:W-:Y:S01]  /*3950*/  PRMT R110, RZ, 0x7610, R110 ;  /* 0x00007610ff6e7816 */ /* 0x000fe2000000006e */
[----:B------:R3:W2:Y:S01]  /*3960*/  @!P0 LDG.E.U16 R180, [R192.64] ;  /* 0x00000008c0b48981 */ /* 0x0006a2000c1e1500 */
[----:B0-----:R-:W-:Y:S02]  /*3970*/  IADD3 R198, P1, R52, UR4, RZ ;  /* 0x0000000434c67c10 */ /* 0x001fe4000ff3e0ff */
[----:B-1----:R-:W-:Y:S02]  /*3980*/  IADD3 R194, P2, R50, UR4, RZ ;  /* 0x0000000432c27c10 */ /* 0x002fe4000ff5e0ff */
[----:B------:R-:W-:Y:S02]  /*3990*/  IADD3.X R199, R53, UR5, RZ, P1, !PT ;  /* 0x0000000535c77c10 */ /* 0x000fe40008ffe4ff */
[----:B------:R-:W-:-:S02]  /*39a0*/  IADD3.X R195, R51, UR5, RZ, P2, !PT ;  /* 0x0000000533c37c10 */ /* 0x000fc400097fe4ff */
[----:B---3--:R-:W-:Y:S01]  /*39b0*/  IADD3 R192, P1, R48, UR4, RZ ;  /* 0x0000000430c07c10 */ /* 0x008fe2000ff3e0ff */
[----:B------:R0:W3:Y:S01]  /*39c0*/  @!P0 LDG.E.U16 R109, [R198.64] ;  /* 0x00000008c66d8981 */ /* 0x0000e2000c1e1500 */
[----:B------:R-:W-:Y:S02]  /*39d0*/  PRMT R116, RZ, 0x7610, R116 ;  /* 0x00007610ff747816 */ /* 0x000fe40000000074 */
[----:B------:R-:W-:Y:S01]  /*39e0*/  IADD3.X R193, R49, UR5, RZ, P1, !PT ;  /* 0x0000000531c17c10 */ /* 0x000fe20008ffe4ff */
[----:B------:R1:W2:Y:S01]  /*39f0*/  @!P0 LDG.E.U16 R110, [R194.64] ;  /* 0x00000008c26e8981 */ /* 0x0002a2000c1e1500 */
[----:B------:R-:W-:Y:S02]  /*3a00*/  PRMT R122, RZ, 0x7610, R122 ;  /* 0x00007610ff7a7816 */ /* 0x000fe4000000007a */
[----:B------:R-:W-:Y:S01]  /*3a10*/  PRMT R136, RZ, 0x7610, R136 ;  /* 0x00007610ff887816 */ /* 0x000fe20000000088 */
[----:B------:R4:W2:Y:S01]  /*3a20*/  @!P0 LDG.E.U16 R116, [R192.64] ;  /* 0x00000008c0748981 */ /* 0x0008a2000c1e1500 */
[----:B0-----:R-:W-:-:S02]  /*3a30*/  IADD3 R198, P1, R46, UR4, RZ ;  /* 0x000000042ec67c10 */ /* 0x001fc4000ff3e0ff */
[----:B-1----:R-:W-:Y:S02]  /*3a40*/  IADD3 R194, P2, R44, UR4, RZ ;  /* 0x000000042cc27c10 */ /* 0x002fe4000ff5e0ff */
[----:B------:R-:W-:Y:S02]  /*3a50*/  IADD3.X R199, R47, UR5, RZ, P1, !PT ;  /* 0x000000052fc77c10 */ /* 0x000fe40008ffe4ff */
[----:B------:R-:W-:Y:S02]  /*3a60*/  IADD3.X R195, R45, UR5, RZ, P2, !PT ;  /* 0x000000052dc37c10 */ /* 0x000fe400097fe4ff */
[----:B----4-:R-:W-:Y:S01]  /*3a70*/  IADD3 R192, P1, R42, UR4, RZ ;  /* 0x000000042ac07c10 */ /* 0x010fe2000ff3e0ff */
[----:B------:R0:W4:Y:S01]  /*3a80*/  @!P0 LDG.E.U16 R122, [R198.64] ;  /* 0x00000008c67a8981 */ /* 0x000122000c1e1500 */
[----:B------:R-:W-:Y:S02]  /*3a90*/  PRMT R169, RZ, 0x7610, R169 ;  /* 0x00007610ffa97816 */ /* 0x000fe400000000a9 */
[----:B------:R-:W-:Y:S01]  /*3aa0*/  IADD3.X R193, R43, UR5, RZ, P1, !PT ;  /* 0x000000052bc17c10 */ /* 0x000fe20008ffe4ff */
[----:B------:R1:W2:Y:S01]  /*3ab0*/  @!P0 LDG.E.U16 R136, [R194.64] ;  /* 0x00000008c2888981 */ /* 0x0002a2000c1e1500 */
[----:B------:R-:W-:-:S02]  /*3ac0*/  PRMT R175, RZ, 0x7610, R175 ;  /* 0x00007610ffaf7816 */ /* 0x000fc400000000af */
[----:B------:R-:W-:Y:S01]  /*3ad0*/  PRMT R182, RZ, 0x7610, R182 ;  /* 0x00007610ffb67816 */ /* 0x000fe200000000b6 */
[----:B------:R5:W2:Y:S01]  /*3ae0*/  @!P0 LDG.E.U16 R169, [R192.64] ;  /* 0x00000008c0a98981 */ /* 0x000aa2000c1e1500 */
[----:B0-----:R-:W-:Y:S02]  /*3af0*/  IADD3 R198, P1, R40, UR4, RZ ;  /* 0x0000000428c67c10 */ /* 0x001fe4000ff3e0ff */
[----:B-1----:R-:W-:Y:S02]  /*3b00*/  IADD3 R194, P2, R38, UR4, RZ ;  /* 0x0000000426c27c10 */ /* 0x002fe4000ff5e0ff */
[----:B------:R-:W-:Y:S02]  /*3b10*/  IADD3.X R199, R41, UR5, RZ, P1, !PT ;  /* 0x0000000529c77c10 */ /* 0x000fe40008ffe4ff */
[----:B------:R-:W-:Y:S02]  /*3b20*/  IADD3.X R195, R39, UR5, RZ, P2, !PT ;  /* 0x0000000527c37c10 */ /* 0x000fe400097fe4ff */
[----:B-----5:R-:W-:Y:S01]  /*3b30*/  IADD3 R192, P1, R36, UR4, RZ ;  /* 0x0000000424c07c10 */ /* 0x020fe2000ff3e0ff */
[----:B------:R0:W5:Y:S01]  /*3b40*/  @!P0 LDG.E.U16 R175, [R198.64] ;  /* 0x00000008c6af8981 */ /* 0x000162000c1e1500 */
[----:B------:R-:W-:-:S02]  /*3b50*/  PRMT R178, RZ, 0x7610, R178 ;  /* 0x00007610ffb27816 */ /* 0x000fc400000000b2 */
[----:B------:R-:W-:Y:S01]  /*3b60*/  IADD3.X R193, R37, UR5, RZ, P1, !PT ;  /* 0x0000000525c17c10 */ /* 0x000fe20008ffe4ff */
[----:B------:R1:W2:Y:S01]  /*3b70*/  @!P0 LDG.E.U16 R182, [R194.64] ;  /* 0x00000008c2b68981 */ /* 0x0002a2000c1e1500 */
[----:B------:R-:W-:-:S03]  /*3b80*/  PRMT R118, RZ, 0x7610, R118 ;  /* 0x00007610ff767816 */ /* 0x000fc60000000076 */
[----:B------:R1:W2:Y:S01]  /*3b90*/  @!P0 LDG.E.U16 R178, [R192.64] ;  /* 0x00000008c0b28981 */ /* 0x0002a2000c1e1500 */
[----:B0-----:R-:W-:Y:S02]  /*3ba0*/  IADD3 R198, P1, R34, UR4, RZ ;  /* 0x0000000422c67c10 */ /* 0x001fe4000ff3e0ff */
[----:B-1----:R-:W-:Y:S02]  /*3bb0*/  IADD3 R194, P2, R32, UR4, RZ ;  /* 0x0000000420c27c10 */ /* 0x002fe4000ff5e0ff */
[----:B------:R-:W-:Y:S02]  /*3bc0*/  IADD3.X R199, R35, UR5, RZ, P1, !PT ;  /* 0x0000000523c77c10 */ /* 0x000fe40008ffe4ff */
[----:B------:R-:W-:Y:S02]  /*3bd0*/  IADD3.X R195, R33, UR5, RZ, P2, !PT ;  /* 0x0000000521c37c10 */ /* 0x000fe400097fe4ff */
[----:B------:R-:W-:Y:S02]  /*3be0*/  IADD3 R192, P1, R30, UR4, RZ ;  /* 0x000000041ec07c10 */ /* 0x000fe4000ff3e0ff */
[----:B------:R-:W-:Y:S01]  /*3bf0*/  PRMT R128, RZ, 0x7610, R128 ;  /* 0x00007610ff807816 */ /* 0x000fe20000000080 */
[----:B------:R0:W2:Y:S01]  /*3c00*/  @!P0 LDG.E.U16 R118, [R194.64] ;  /* 0x00000008c2768981 */ /* 0x0000a2000c1e1500 */
[----:B------:R-:W-:-:S02]  /*3c10*/  IADD3.X R193, R31, UR5, RZ, P1, !PT ;  /* 0x000000051fc17c10 */ /* 0x000fc40008ffe4ff */
[----:B------:R-:W-:-:S03]  /*3c20*/  PRMT R138, RZ, 0x7610, R138 ;  /* 0x00007610ff8a7816 */ /* 0x000fc6000000008a */
[----:B------:R1:W2:Y:S01]  /*3c30*/  @!P0 LDG.E.U16 R128, [R192.64] ;  /* 0x00000008c0808981 */ /* 0x0002a2000c1e1500 */
[----:B0-----:R-:W-:Y:S02]  /*3c40*/  IADD3 R194, P1, R28, UR4, RZ ;  /* 0x000000041cc27c10 */ /* 0x001fe4000ff3e0ff */
[----:B------:R-:W-:Y:S02]  /*3c50*/  PRMT R112, RZ, 0x7610, R112 ;  /* 0x00007610ff707816 */ /* 0x000fe40000000070 */
[----:B------:R-:W-:Y:S02]  /*3c60*/  IADD3.X R195, R29, UR5, RZ, P1, !PT ;  /* 0x000000051dc37c10 */ /* 0x000fe40008ffe4ff */
[----:B-1----:R-:W-:Y:S02]  /*3c70*/  IADD3 R192, P1, R26, UR4, RZ ;  /* 0x000000041ac07c10 */ /* 0x002fe4000ff3e0ff */
[----:B------:R-:W-:Y:S01]  /*3c80*/  PRMT R197, RZ, 0x7610, R197 ;  /* 0x00007610ffc57816 */ /* 0x000fe200000000c5 */
[----:B------:R0:W2:Y:S01]  /*3c90*/  @!P0 LDG.E.U16 R138, [R194.64] ;  /* 0x00000008c28a8981 */ /* 0x0000a2000c1e1500 */
[----:B------:R-:W-:-:S03]  /*3ca0*/  IADD3.X R193, R27, UR5, RZ, P1, !PT ;  /* 0x000000051bc17c10 */ /* 0x000fc60008ffe4ff */
[----:B------:R1:W2:Y:S04]  /*3cb0*/  @!P0 LDG.E.U16 R112, [R198.64] ;  /* 0x00000008c6708981 */ /* 0x0002a8000c1e1500 */
[----:B------:R1:W2:Y:S01]  /*3cc0*/  @!P0 LDG.E.U16 R197, [R192.64] ;  /* 0x00000008c0c58981 */ /* 0x0002a2000c1e1500 */
[----:B0-----:R-:W-:Y:S02]  /*3cd0*/  IADD3 R194, P1, R24, UR4, RZ ;  /* 0x0000000418c27c10 */ /* 0x001fe4000ff3e0ff */
[----:B-1----:R-:W-:Y:S02]  /*3ce0*/  PRMT R198, RZ, 0x7610, R198 ;  /* 0x00007610ffc67816 */ /* 0x002fe400000000c6 */
[----:B------:R-:W-:Y:S02]  /*3cf0*/  IADD3.X R195, R25, UR5, RZ, P1, !PT ;  /* 0x0000000519c37c10 */ /* 0x000fe40008ffe4ff */
[----:B------:R-:W-:-:S03]  /*3d00*/  IADD3 R192, P1, R22, UR4, RZ ;  /* 0x0000000416c07c10 */ /* 0x000fc6000ff3e0ff */
[----:B------:R0:W2:Y:S01]  /*3d10*/  @!P0 LDG.E.U16 R198, [R194.64] ;  /* 0x00000008c2c68981 */ /* 0x0000a2000c1e1500 */
[----:B------:R-:W-:Y:S02]  /*3d20*/  IADD3.X R193, R23, UR5, RZ, P1, !PT ;  /* 0x0000000517c17c10 */ /* 0x000fe40008ffe4ff */
[----:B0-----:R-:W-:Y:S02]  /*3d30*/  PRMT R194, RZ, 0x7610, R194 ;  /* 0x00007610ffc27816 */ /* 0x001fe400000000c2 */
[----:B------:R-:W-:-:S04]  /*3d40*/  PRMT R195, RZ, 0x7610, R195 ;  /* 0x00007610ffc37816 */ /* 0x000fc800000000c3 */
[----:B------:R0:W2:Y:S02]  /*3d50*/  @!P0 LDG.E.U16 R194, [R192.64] ;  /* 0x00000008c0c28981 */ /* 0x0000a4000c1e1500 */
[----:B0-----:R-:W-:-:S04]  /*3d60*/  IADD3 R192, P1, R20, UR4, RZ ;  /* 0x0000000414c07c10 */ /* 0x001fc8000ff3e0ff */
[----:B------:R-:W-:-:S05]  /*3d70*/  IADD3.X R193, R21, UR5, RZ, P1, !PT ;  /* 0x0000000515c17c10 */ /* 0x000fca0008ffe4ff */
[----:B------:R0:W2:Y:S01]  /*3d80*/  @!P0 LDG.E.U16 R195, [R192.64] ;  /* 0x00000008c0c38981 */ /* 0x0000a2000c1e1500 */
[----:B------:R-:W-:Y:S02]  /*3d90*/  PRMT R199, RZ, 0x7610, R199 ;  /* 0x00007610ffc77816 */ /* 0x000fe400000000c7 */
[----:B0-----:R-:W-:-:S04]  /*3da0*/  IADD3 R192, P1, R18, UR4, RZ ;  /* 0x0000000412c07c10 */ /* 0x001fc8000ff3e0ff */
[----:B------:R-:W-:-:S05]  /*3db0*/  IADD3.X R193, R19, UR5, RZ, P1, !PT ;  /* 0x0000000513c17c10 */ /* 0x000fca0008ffe4ff */
[----:B------:R0:W2:Y:S01]  /*3dc0*/  @!P0 LDG.E.U16 R199, [R192.64] ;  /* 0x00000008c0c78981 */ /* 0x0000a2000c1e1500 */
[----:B------:R-:W-:Y:S02]  /*3dd0*/  PRMT R200, RZ, 0x7610, R200 ;  /* 0x00007610ffc87816 */ /* 0x000fe400000000c8 */
[----:B0-----:R-:W-:-:S04]  /*3de0*/  IADD3 R192, P1, R16, UR4, RZ ;  /* 0x0000000410c07c10 */ /* 0x001fc8000ff3e0ff */
[----:B------:R-:W-:-:S05]  /*3df0*/  IADD3.X R193, R17, UR5, RZ, P1, !PT ;  /* 0x0000000511c17c10 */ /* 0x000fca0008ffe4ff */
[----:B------:R0:W3:Y:S01]  /*3e00*/  @!P0 LDG.E.U16 R200, [R192.64] ;  /* 0x00000008c0c88981 */ /* 0x0000e2000c1e1500 */
        /* <DEDUP_REMOVED lines=27> */
[----:B------:R0:W3:Y:S04]  /*3fc0*/  @!P0 LDG.E.U16 R207, [R192.64] ;  /* 0x00000008c0cf8981 */ /* 0x0000e8000c1e1500 */
[----:B0-----:R-:W0:Y:S01]  /*3fd0*/  S2R R193, SR_TID.X ;  /* 0x0000000000c17919 */ /* 0x001e220000002100 */
[----:B------:R-:W-:Y:S02]  /*3fe0*/  IADD3 R192, P1, R162, UR4, RZ ;  /* 0x00000004a2c07c10 */ /* 0x000fe4000ff3e0ff */
[----:B------:R-:W-:Y:S02]  /*3ff0*/  PRMT R208, RZ, 0x7610, R208 ;  /* 0x00007610ffd07816 */ /* 0x000fe400000000d0 */
[----:B0-----:R-:W-:-:S04]  /*4000*/  LOP3.LUT R193, R193, 0x3f, RZ, 0xc0, !PT ;  /* 0x0000003fc1c17812 */ /* 0x001fc800078ec0ff */
[----:B------:R-:W-:-:S04]  /*4010*/  LOP3.LUT R193, R193, 0x40, RZ, 0xfc, !PT ;  /* 0x00000040c1c17812 */ /* 0x000fc800078efcff */
[----:B------:R-:W-:Y:S02]  /*4020*/  ISETP.GE.AND P0, PT, R193, UR7, PT ;  /* 0x00000007c1007c0c */ /* 0x000fe4000bf06270 */
[----:B------:R-:W-:Y:S02]  /*4030*/  IADD3.X R193, R163, UR5, RZ, P1, !PT ;  /* 0x00000005a3c17c10 */ /* 0x000fe40008ffe4ff */
[----:B------:R-:W-:-:S09]  /*4040*/  PRMT R209, RZ, 0x7610, R209 ;  /* 0x00007610ffd17816 */ /* 0x000fd200000000d1 */
[----:B------:R0:W3:Y:S02]  /*4050*/  @!P0 LDG.E.U16 R208, [R192.64] ;  /* 0x00000008c0d08981 */ /* 0x0000e4000c1e1500 */
        /* <DEDUP_REMOVED lines=21> */
[----:B------:R-:W-:Y:S01]  /*41b0*/  IADD3.X R193, R143, UR5, RZ, P1, !PT ;  /* 0x000000058fc17c10 */ /* 0x000fe20008ffe4ff */
[----:B--2---:R0:W-:Y:S04]  /*41c0*/  STS.U16 [R3+0x2000], R196 ;  /* 0x002000c403007388 */ /* 0x0041e80000000400 */
[----:B------:R1:W2:Y:S01]  /*41d0*/  @!P0 LDG.E.U16 R214, [R192.64] ;  /* 0x00000008c0d68981 */ /* 0x0002a2000c1e1500 */
[----:B0-----:R-:W-:Y:S02]  /*41e0*/  PRMT R196, RZ, 0x7610, R196 ;  /* 0x00007610ffc47816 */ /* 0x001fe400000000c4 */
[----:B-1----:R-:W-:-:S04]  /*41f0*/  IADD3 R192, P1, R140, UR4, RZ ;  /* 0x000000048cc07c10 */ /* 0x002fc8000ff3e0ff */
[----:B------:R-:W-:-:S05]  /*4200*/  IADD3.X R193, R141, UR5, RZ, P1, !PT ;  /* 0x000000058dc17c10 */ /* 0x000fca0008ffe4ff */
[----:B------:R0:W2:Y:S01]  /*4210*/  @!P0 LDG.E.U16 R196, [R192.64] ;  /* 0x00000008c0c48981 */ /* 0x0000a2000c1e1500 */
[----:B------:R-:W-:-:S03]  /*4220*/  PRMT R215, RZ, 0x7610, R215 ;  /* 0x00007610ffd77816 */ /* 0x000fc600000000d7 */
[----:B------:R1:W-:Y:S01]  /*4230*/  STS.U16 [R3+0x2200], R190 ;  /* 0x002200be03007388 */ /* 0x0003e20000000400 */
[----:B0-----:R-:W-:-:S04]  /*4240*/  IADD3 R192, P1, R106, UR4, RZ ;  /* 0x000000046ac07c10 */ /* 0x001fc8000ff3e0ff */
[----:B------:R-:W-:Y:S02]  /*4250*/  IADD3.X R193, R107, UR5, RZ, P1, !PT ;  /* 0x000000056bc17c10 */ /* 0x000fe40008ffe4ff */
[----:B-1----:R-:W-:Y:S01]  /*4260*/  IADD3 R190, P1, R104, UR4, RZ ;  /* 0x0000000468be7c10 */ /* 0x002fe2000ff3e0ff */
[----:B------:R0:W-:Y:S04]  /*4270*/  STS.U16 [R3+0x2100], R191 ;  /* 0x002100bf03007388 */ /* 0x0001e80000000400 */
[----:B------:R1:W2:Y:S01]  /*4280*/  @!P0 LDG.E.U16 R215, [R192.64] ;  /* 0x00000008c0d78981 */ /* 0x0002a2000c1e1500 */
[----:B0-----:R-:W-:Y:S02]  /*4290*/  IADD3.X R191, R105, UR5, RZ, P1, !PT ;  /* 0x0000000569bf7c10 */ /* 0x001fe40008ffe4ff */
[----:B-1----:R-:W-:-:S02]  /*42a0*/  PRMT R192, RZ, 0x7610, R192 ;  /* 0x00007610ffc07816 */ /* 0x002fc400000000c0 */
[----:B------:R-:W-:-:S04]  /*42b0*/  PRMT R193, RZ, 0x7610, R193 ;  /* 0x00007610ffc17816 */ /* 0x000fc800000000c1 */
[----:B------:R0:W2:Y:S04]  /*42c0*/  @!P0 LDG.E.U16 R192, [R190.64] ;  /* 0x00000008bec08981 */ /* 0x0000a8000c1e1500 */
        /* <DEDUP_REMOVED lines=9> */
[----:B------:R0:W2:Y:S02]  /*4360*/  @!P0 LDG.E.U16 R190, [R188.64] ;  /* 0x00000008bcbe8981 */ /* 0x0000a4000c1e1500 */
[----:B0-----:R-:W-:-:S04]  /*4370*/  IADD3 R188, P1, R98, UR4, RZ ;  /* 0x0000000462bc7c10 */ /* 0x001fc8000ff3e0ff */
[----:B------:R-:W-:Y:S01]  /*4380*/  IADD3.X R189, R99, UR5, RZ, P1, !PT ;  /* 0x0000000563bd7c10 */ /* 0x000fe20008ffe4ff */
[----:B------:R0:W-:Y:S04]  /*4390*/  STS.U16 [R3+0x2600], R174 ;  /* 0x002600ae03007388 */ /* 0x0001e80000000400 */
[----:B------:R1:W2:Y:S01]  /*43a0*/  @!P0 LDG.E.U16 R191, [R188.64] ;  /* 0x00000008bcbf8981 */ /* 0x0002a2000c1e1500 */
[----:B0-----:R-:W-:Y:S02]  /*43b0*/  PRMT R174, RZ, 0x7610, R174 ;  /* 0x00007610ffae7816 */ /* 0x001fe400000000ae */
[----:B-1----:R-:W-:-:S04]  /*43c0*/  IADD3 R188, P1, R96, UR4, RZ ;  /* 0x0000000460bc7c10 */ /* 0x002fc8000ff3e0ff */
        /* <DEDUP_REMOVED lines=27> */
[----:B------:R1:W4:Y:S01]  /*4580*/  @!P0 LDG.E.U16 R123, [R188.64] ;  /* 0x00000008bc7b8981 */ /* 0x000322000c1e1500 */
[----:B0-----:R-:W-:Y:S02]  /*4590*/  PRMT R137, RZ, 0x7610, R137 ;  /* 0x00007610ff897816 */ /* 0x001fe40000000089 */
[----:B-1----:R-:W-:-:S04]  /*45a0*/  IADD3 R188, P1, R84, UR4, RZ ;  /* 0x0000000454bc7c10 */ /* 0x002fc8000ff3e0ff */
[----:B------:R-:W-:-:S05]  /*45b0*/  IADD3.X R189, R85, UR5, RZ, P1, !PT ;  /* 0x0000000555bd7c10 */ /* 0x000fca0008ffe4ff */
[----:B------:R0:W4:Y:S01]  /*45c0*/  @!P0 LDG.E.U16 R137, [R188.64] ;  /* 0x00000008bc898981 */ /* 0x000122000c1e1500 */
[----:B------:R-:W-:Y:S02]  /*45d0*/  PRMT R232, RZ, 0x7610, R232 ;  /* 0x00007610ffe87816 */ /* 0x000fe400000000e8 */
[----:B0-----:R-:W-:-:S04]  /*45e0*/  IADD3 R188, P1, R82, UR4, RZ ;  /* 0x0000000452bc7c10 */ /* 0x001fc8000ff3e0ff */
[----:B------:R-:W-:Y:S01]  /*45f0*/  IADD3.X R189, R83, UR5, RZ, P1, !PT ;  /* 0x0000000553bd7c10 */ /* 0x000fe20008ffe4ff */
[----:B------:R0:W-:Y:S04]  /*4600*/  STS.U16 [R3+0x2e00], R176 ;  /* 0x002e00b003007388 */ /* 0x0001e80000000400 */
[----:B------:R1:W4:Y:S01]  /*4610*/  @!P0 LDG.E.U16 R232, [R188.64] ;  /* 0x00000008bce88981 */ /* 0x000322000c1e1500 */
[----:B0-----:R-:W-:Y:S02]  /*4620*/  PRMT R176, RZ, 0x7610, R176 ;  /* 0x00007610ffb07816 */ /* 0x001fe400000000b0 */
[----:B-1----:R-:W-:-:S04]  /*4630*/  IADD3 R188, P1, R80, UR4, RZ ;  /* 0x0000000450bc7c10 */ /* 0x002fc8000ff3e0ff */
[----:B------:R-:W-:Y:S01]  /*4640*/  IADD3.X R189, R81, UR5, RZ, P1, !PT ;  /* 0x0000000551bd7c10 */ /* 0x000fe20008ffe4ff */
[----:B------:R0:W-:Y:S04]  /*4650*/  STS.U16 [R3+0x2f00], R183 ;  /* 0x002f00b703007388 */ /* 0x0001e80000000400 */
[----:B------:R1:W4:Y:S04]  /*4660*/  @!P0 LDG.E.U16 R176, [R188.64] ;  /* 0x00000008bcb08981 */ /* 0x000328000c1e1500 */
[----:B------:R-:W-:Y:S01]  /*4670*/  STS.U16 [R3+0x2500], R187 ;  /* 0x002500bb03007388 */ /* 0x000fe20000000400 */
[----:B0-----:R-:W-:-:S02]  /*4680*/  PRMT R183, RZ, 0x7610, R183 ;  /* 0x00007610ffb77816 */ /* 0x001fc400000000b7 */
[----:B-1----:R-:W-:Y:S01]  /*4690*/  IADD3 R188, P1, R78, UR4, RZ ;  /* 0x000000044ebc7c10 */ /* 0x002fe2000ff3e0ff */
[----:B------:R-:W-:Y:S03]  /*46a0*/  STS.U16 [R3+0x2d00], R170 ;  /* 0x002d00aa03007388 */ /* 0x000fe60000000400 */
[----:B------:R-:W-:Y:S01]  /*46b0*/  IADD3.X R189, R79, UR5, RZ, P1, !PT ;  /* 0x000000054fbd7c10 */ /* 0x000fe20008ffe4ff */
[----:B------:R0:W-:Y:S04]  /*46c0*/  STS.U16 [R220+0x2080], R186 ;  /* 0x002080badc007388 */ /* 0x0001e80000000400 */
[----:B------:R1:W4:Y:S01]  /*46d0*/  @!P0 LDG.E.U16 R183, [R188.64] ;  /* 0x00000008bcb78981 */ /* 0x000322000c1e1500 */
[----:B0-----:R-:W-:-:S02]  /*46e0*/  IADD3 R186, P1, R76, UR4, RZ ;  /* 0x000000044cba7c10 */ /* 0x001fc4000ff3e0ff */
[----:B-1----:R-:W-:Y:S02]  /*46f0*/  PRMT R188, RZ, 0x7610, R188 ;  /* 0x00007610ffbc7816 */ /* 0x002fe400000000bc */
[----:B------:R-:W-:Y:S01]  /*4700*/  IADD3.X R187, R77, UR5, RZ, P1, !PT ;  /* 0x000000054dbb7c10 */ /* 0x000fe20008ffe4ff */
[----:B------:R0:W-:Y:S04]  /*4710*/  STS.U16 [R220+0x2180], R113 ;  /* 0x00218071dc007388 */ /* 0x0001e80000000400 */
[----:B------:R1:W5:Y:S01]  /*4720*/  @!P0 LDG.E.U16 R188, [R186.64] ;  /* 0x00000008babc8981 */ /* 0x000362000c1e1500 */
[----:B0-----:R-:W-:Y:S02]  /*4730*/  PRMT R113, RZ, 0x7610, R113 ;  /* 0x00007610ff717816 */ /* 0x001fe40000000071 */
[----:B-1----:R-:W-:-:S04]  /*4740*/  IADD3 R186, P1, R74, UR4, RZ ;  /* 0x000000044aba7c10 */ /* 0x002fc8000ff3e0ff */
        /* <DEDUP_REMOVED lines=15> */
[----:B------:R-:W-:Y:S02]  /*4840*/  IADD3.X R187, R69, UR5, RZ, P1, !PT ;  /* 0x0000000545bb7c10 */ /* 0x000fe40008ffe4ff */
[----:B------:R-:W-:Y:S01]  /*4850*/  IADD3 R170, P1, R66, UR4, RZ ;  /* 0x0000000442aa7c10 */ /* 0x000fe2000ff3e0ff */
[----:B------:R0:W-:Y:S04]  /*4860*/  STS.U16 [R220+0x2580], R171 ;  /* 0x002580abdc007388 */ /* 0x0001e80000000400 */
[----:B------:R1:W5:Y:S01]  /*4870*/  @!P0 LDG.E.U16 R139, [R186.64] ;  /* 0x00000008ba8b8981 */ /* 0x000362000c1e1500 */
[----:B0-----:R-:W-:Y:S02]  /*4880*/  IADD3.X R171, R67, UR5, RZ, P1, !PT ;  /* 0x0000000543ab7c10 */ /* 0x001fe40008ffe4ff */
[----:B-1----:R-:W-:Y:S01]  /*4890*/  PRMT R186, RZ, 0x7610, R186 ;  /* 0x00007610ffba7816 */ /* 0x002fe200000000ba */
[----:B------:R0:W-:Y:S05]  /*48a0*/  STS.U16 [R220+0x2680], R177 ;  /* 0x002680b1dc007388 */ /* 0x0001ea0000000400 */
[----:B------:R1:W5:Y:S01]  /*48b0*/  @!P0 LDG.E.U16 R186, [R170.64] ;  /* 0x00000008aaba8981 */ /* 0x000362000c1e1500 */
[----:B0-----:R-:W-:-:S02]  /*48c0*/  PRMT R177, RZ, 0x7610, R177 ;  /* 0x00007610ffb17816 */ /* 0x001fc400000000b1 */
        /* <DEDUP_REMOVED lines=11> */
[----:B------:R-:W-:-:S05]  /*4980*/  IADD3.X R171, R217, UR5, RZ, P1, !PT ;  /* 0x00000005d9ab7c10 */ /* 0x000fca0008ffe4ff */
[----:B------:R-:W5:Y:S04]  /*4990*/  @!P0 LDG.E.U16 R185, [R170.64] ;  /* 0x00000008aab98981 */ /* 0x000f68000c1e1500 */
[----:B------:R-:W-:Y:S04]  /*49a0*/  STS.U16 [R220+0x2980], R108 ;  /* 0x0029806cdc007388 */ /* 0x000fe80000000400 */
[----:B------:R-:W-:Y:S04]  /*49b0*/  STS.U16 [R220+0x2a80], R179 ;  /* 0x002a80b3dc007388 */ /* 0x000fe80000000400 */
[----:B------:R-:W-:Y:S04]  /*49c0*/  STS.U16 [R220+0x2b80], R172 ;  /* 0x002b80acdc007388 */ /* 0x000fe80000000400 */
[----:B------:R-:W-:Y:S04]  /*49d0*/  STS.U16 [R220+0x2c80], R167 ;  /* 0x002c80a7dc007388 */ /* 0x000fe80000000400 */
[----:B------:R-:W-:Y:S04]  /*49e0*/  STS.U16 [R220+0x2d80], R130 ;  /* 0x002d8082dc007388 */ /* 0x000fe80000000400 */
[----:B------:R-:W-:Y:S04]  /*49f0*/  STS.U16 [R220+0x2e80], R120 ;  /* 0x002e8078dc007388 */ /* 0x000fe80000000400 */
[----:B------:R-:W-:Y:S04]  /*4a00*/  STS.U16 [R220+0x2f80], R114 ;  /* 0x002f8072dc007388 */ /* 0x000fe80000000400 */
[----:B---3--:R-:W-:Y:S04]  /*4a10*/  STS.U16 [R3+0x1800], R109 ;  /* 0x0018006d03007388 */ /* 0x008fe80000000400 */
[----:B------:R-:W-:Y:S04]  /*4a20*/  STS.U16 [R3+0x1000], R178 ;  /* 0x001000b203007388 */ /* 0x000fe80000000400 */
[----:B------:R-:W-:Y:S04]  /*4a30*/  STS.U16 [R3+0x800], R195 ;  /* 0x000800c303007388 */ /* 0x000fe80000000400 */
[----:B------:R-:W-:Y:S04]  /*4a40*/  STS.U16 [R3], R206 ;  /* 0x000000ce03007388 */ /* 0x000fe80000000400 */
[----:B--2---:R-:W-:Y:S04]  /*4a50*/  STS.U16 [R3+0x1880], R214 ;  /* 0x001880d603007388 */ /* 0x004fe80000000400 */
[----:B------:R-:W-:Y:S04]  /*4a60*/  STS.U16 [R3+0x1080], R181 ;  /* 0x001080b503007388 */ /* 0x000fe80000000400 */
[----:B----4-:R-:W-:Y:S04]  /*4a70*/  STS.U16 [R3+0x880], R183 ;  /* 0x000880b703007388 */ /* 0x010fe80000000400 */
[----:B-----5:R-:W-:Y:S04]  /*4a80*/  STS.U16 [R3+0x80], R184 ;  /* 0x000080b803007388 */ /* 0x020fe80000000400 */
[----:B------:R-:W-:Y:S04]  /*4a90*/  STS.U16 [R220+0x100], R205 ;  /* 0x000100cddc007388 */ /* 0x000fe80000000400 */
        /* <DEDUP_REMOVED lines=55> */
[----:B------:R-:W-:Y:S06]  /*4e10*/  BAR.SYNC.DEFER_BLOCKING 0x0 ;  /* 0x0000000000007b1d */ /* 0x000fec0000010000 */
[----:B------:R-:W-:Y:S04]  /*4e20*/  LDSM.16.MT88.4 R108, [R0+0x2000] ;  /* 0x00200000006c783b */ /* 0x000fe80000004200 */
[----:B------:R-:W0:Y:S04]  /*4e30*/  LDSM.16.M88.4 R128, [R154] ;  /* 0x000000009a80783b */ /* 0x000e280000000200 */
[----:B------:R-:W1:Y:S04]  /*4e40*/  LDSM.16.M88.4 R116, [R154+0x1000] ;  /* 0x001000009a74783b */ /* 0x000e680000000200 */
[----:B------:R-:W2:Y:S04]  /*4e50*/  LDSM.16.MT88.4 R120, [R0+0x2200] ;  /* 0x002200000078783b */ /* 0x000ea80000004200 */
[----:B------:R-:W-:Y:S04]  /*4e60*/  LDSM.16.MT88.4 R136, [R0+0x2400] ;  /* 0x002400000088783b */ /* 0x000fe80000004200 */
[----:B------:R-:W-:Y:S01]  /*4e70*/  LDSM.16.M88.4 R112, [R155+0x1000] ;  /* 0x001000009b70783b */ /* 0x000fe20000000200 */
[C---:B0-----:R-:W-:Y:S08]  /*4e80*/  HMMA.16816.F32.BF16 R132, R108.reuse, R128, R132 ;  /* 0x000000806c84723c */ /* 0x041ff00000041884 */
[----:B-1----:R-:W-:Y:S01]  /*4e90*/  HMMA.16816.F32.BF16 R124, R108, R116, R124 ;  /* 0x000000746c7c723c */ /* 0x002fe2000004187c */
[----:B------:R-:W0:Y:S11]  /*4ea0*/  LDSM.16.M88.4 R108, [R155] ;  /* 0x000000009b6c783b */ /* 0x000e360000000200 */
[----:B------:R-:W-:Y:S04]  /*4eb0*/  @!UPT UIADD3 URZ, URZ, URZ, URZ ;  /* 0x0000003f3f3ff290 */ /* 0x000fe8000fffe03f */
[C---:B--2---:R-:W-:Y:S01]  /*4ec0*/  HMMA.16816.F32.BF16 R132, R120.reuse, R130, R132 ;  /* 0x000000827884723c */ /* 0x044fe20000041884 */
[----:B------:R-:W-:Y:S07]  /*4ed0*/  LDSM.16.M88.4 R128, [R154+0x1080] ;  /* 0x001080009a80783b */ /* 0x000fee0000000200 */
[----:B------:R-:W-:Y:S01]  /*4ee0*/  HMMA.16816.F32.BF16 R124, R120, R118, R124 ;  /* 0x00000076787c723c */ /* 0x000fe2000004187c */
[----:B------:R-:W1:Y:S11]  /*4ef0*/  LDSM.16.MT88.4 R116, [R0+0x2600] ;  /* 0x002600000074783b */ /* 0x000e760000004200 */
[----:B------:R-:W-:Y:S04]  /*4f00*/  @!UPT UIADD3 URZ, URZ, URZ, URZ ;  /* 0x0000003f3f3ff290 */ /* 0x000fe8000fffe03f */
[C---:B0-----:R-:W-:Y:S01]  /*4f10*/  HMMA.16816.F32.BF16 R120, R136.reuse, R108, R132 ;  /* 0x0000006c8878723c */ /* 0x041fe20000041884 */
[----:B------:R-:W-:Y:S07]  /*4f20*/  LDSM.16.MT88.4 R132, [R0+0x2800] ;  /* 0x002800000084783b */ /* 0x000fee0000004200 */
[----:B------:R-:W-:Y:S01]  /*4f30*/  HMMA.16816.F32.BF16 R136, R136, R112, R124 ;  /* 0x000000708888723c */ /* 0x000fe2000004187c */
[----:B------:R-:W0:Y:S11]  /*4f40*/  LDSM.16.M88.4 R124, [R154+0x80] ;  /* 0x000080009a7c783b */ /* 0x000e360000000200 */
[----:B------:R-:W-:Y:S04]  /*4f50*/  @!UPT UIADD3 URZ, URZ, URZ, URZ ;  /* 0x0000003f3f3ff290 */ /* 0x000fe8000fffe03f */
[C---:B-1----:R-:W-:Y:S01]  /*4f60*/  HMMA.16816.F32.BF16 R120, R116.reuse, R110, R120 ;  /* 0x0000006e7478723c */ /* 0x042fe20000041878 */
[----:B------:R-:W1:Y:S07]  /*4f70*/  LDSM.16.MT88.4 R108, [R0+0x2a00] ;  /* 0x002a0000006c783b */ /* 0x000e6e0000004200 */
[----:B------:R-:W-:Y:S01]  /*4f80*/  HMMA.16816.F32.BF16 R136, R116, R114, R136 ;  /* 0x000000727488723c */ /* 0x000fe20000041888 */
[----:B------:R-:W-:Y:S04]  /*4f90*/  LDSM.16.MT88.4 R112, [R0+0x2c00] ;  /* 0x002c00000070783b */ /* 0x000fe80000004200 */
[----:B------:R-:W2:Y:S11]  /*4fa0*/  LDSM.16.M88.4 R116, [R155+0x80] ;  /* 0x000080009b74783b */ /* 0x000eb60000000200 */
[C---:B0-----:R-:W-:Y:S08]  /*4fb0*/  HMMA.16816.F32.BF16 R120, R132.reuse, R124, R120 ;  /* 0x0000007c8478723c */ /* 0x041ff00000041878 */
[----:B------:R-:W-:Y:S01]  /*4fc0*/  HMMA.16816.F32.BF16 R132, R132, R128, R136 ;  /* 0x000000808484723c */ /* 0x000fe20000041888 */
[----:B------:R-:W0:Y:S11]  /*4fd0*/  LDSM.16.M88.4 R136, [R155+0x1080] ;  /* 0x001080009b88783b */ /* 0x000e360000000200 */
[----:B------:R-:W-:Y:S04]  /*4fe0*/  @!UPT UIADD3 URZ, URZ, URZ, URZ ;  /* 0x0000003f3f3ff290 */ /* 0x000fe8000fffe03f */
[C---:B-1----:R-:W-:Y:S01]  /*4ff0*/  HMMA.16816.F32.BF16 R120, R108.reuse, R126, R120 ;  /* 0x0000007e6c78723c */ /* 0x042fe20000041878 */
[----:B------:R-:W1:Y:S07]  /*5000*/  LDSM.16.MT88.4 R124, [R0+0x2e00] ;  /* 0x002e0000007c783b */ /* 0x000e6e0000004200 */
[----:B------:R-:W-:Y:S01]  /*5010*/  HMMA.16816.F32.BF16 R132, R108, R130, R132 ;  /* 0x000000826c84723c */ /* 0x000fe20000041884 */
[----:B------:R-:W-:Y:S11]  /*5020*/  IADD3 R218, R218, -0x1, RZ ;  /* 0xffffffffdada7810 */ /* 0x000ff60007ffe0ff */
[----:B------:R-:W-:Y:S04]  /*5030*/  @!UPT UIADD3 URZ, URZ, URZ, URZ ;  /* 0x0000003f3f3ff290 */ /* 0x000fe8000fffe03f */
[C---:B--2---:R-:W-:Y:S08]  /*5040*/  HMMA.16816.F32.BF16 R120, R112.reuse, R116, R120 ;  /* 0x000000747078723c */ /* 0x044ff00000041878 */
[----:B0-----:R-:W-:Y:S01]  /*5050*/  HMMA.16816.F32.BF16 R112, R112, R136, R132 ;  /* 0x000000887070723c */ /* 0x001fe20000041884 */
[----:B------:R-:W-:Y:S01]  /*5060*/  ISETP.NE.U32.AND P0, PT, R218, RZ, PT ;  /* 0x000000ffda00720c */ /* 0x000fe20003f05070 */
[----:B------:R-:W-:Y:S01]  /*5070*/  IMAD.MOV.U32 R189, RZ, RZ, c[0x0][0x188] ;  /* 0x00006200ffbd7624 */ /* 0x000fe200078e00ff */
[----:B------:R-:W-:-:S02]  /*5080*/  UIADD3 UR7, UR7, -0x80, URZ ;  /* 0xffffff8007077890 */ /* 0x000fc4000fffe03f */
[----:B------:R-:W-:Y:S01]  /*5090*/  UIMAD.WIDE UR4, UR6, 0x2, UR4 ;  /* 0x00000002060478a5 */ /* 0x000fe2000f8e0204 */
[----:B------:R-:W-:-:S04]  /*50a0*/  IMAD.SHL.U32 R189, R189, 0x80, RZ ;  /* 0x00000080bdbd7824 */ /* 0x000fc800078e00ff */
[----:B------:R-:W-:-:S06]  /*50b0*/  IMAD.WIDE R152, R189, 0x2, R152 ;  /* 0x00000002bd987825 */ /* 0x000fcc00078e0298 */
[C---:B-1----:R-:W-:Y:S08]  /*50c0*/  HMMA.16816.F32.BF16 R132, R124.reuse, R118, R120 ;  /* 0x000000767c84723c */ /* 0x042ff00000041878 */
[----:B------:R-:W-:Y:S01]  /*50d0*/  HMMA.16816.F32.BF16 R124, R124, R138, R112 ;  /* 0x0000008a7c7c723c */ /* 0x000fe20000041870 */
[----:B------:R-:W-:Y:S01]  /*50e0*/  @!P0 CALL.REL.NOINC `(.L_x_1) ;  /* 0x0000001000008944 */ /* 0x000fe20003c00000 */
[----:B------:R-:W-:Y:S06]  /*50f0*/  BRA `(.L_x_2) ;  /* 0xffffdba000007947 */ /* 0x000fec000383ffff */
.L_x_1:
[----:B------:R-:W-:-:S06]  /*5100*/  NOP ;  /* 0x0000000000007918 */ /* 0x000fcc0000000000 */
[----:B------:R-:W-:-:S15]  /*5110*/  NOP ;  /* 0x0000000000007918 */ /* 0x000fde0000000000 */
[----:B------:R-:W-:-:S01]  /*5120*/  NOP ;  /* 0x0000000000007918 */ /* 0x000fc20000000000 */
[----:B------:R-:W-:Y:S02]  /*5130*/  F2FP.BF16.PACK_AB R127, R127, R135 ;  /* 0x000000877f7f723e */ /* 0x000fe400000010ff */
[----:B------:R-:W-:-:S02]  /*5140*/  F2FP.BF16.PACK_AB R126, R126, R134 ;  /* 0x000000867e7e723e */ /* 0x000fc400000010ff */
[----:B------:R-:W-:Y:S02]  /*5150*/  F2FP.BF16.PACK_AB R125, R125, R133 ;  /* 0x000000857d7d723e */ /* 0x000fe400000010ff */
[----:B------:R-:W-:-:S07]  /*5160*/  F2FP.BF16.PACK_AB R124, R124, R132 ;  /* 0x000000847c7c723e */ /* 0x000fce00000010ff */
.L_x_0:
[----:B0-----:R-:W2:Y:S01]  /*5170*/  LDL.LU R0, [R1] ;  /* 0x0000000001007983 */ /* 0x001ea20000300800 */
[----:B------:R-:W-:-:S03]  /*5180*/  LOP3.LUT R228, R228, 0x3c, RZ, 0xc0, !PT ;  /* 0x0000003ce4e47812 */ /* 0x000fc600078ec0ff */
[----:B------:R-:W-:Y:S01]  /*5190*/  BAR.SYNC.DEFER_BLOCKING 0x0 ;  /* 0x0000000000007b1d */ /* 0x000fe20000010000 */
[C---:B------:R-:W-:Y:S01]  /*51a0*/  ISETP.GE.AND P0, PT, R227.reuse, c[0x0][0x178], PT ;  /* 0x00005e00e3007a0c */ /* 0x040fe20003f06270 */
[----:B------:R-:W-:Y:S01]  /*51b0*/  IMAD R227, R227, c[0x0][0x194], RZ ;  /* 0x00006500e3e37a24 */ /* 0x000fe200078e02ff */
[C-C-:B------:R-:W-:Y:S02]  /*51c0*/  LOP3.LUT R13, R219.reuse, 0x18, R2.reuse, 0xfe, !PT ;  /* 0x00000018db0d7812 */ /* 0x140fe400078efe02 */
[----:B------:R-:W-:Y:S01]  /*51d0*/  LOP3.LUT R9, R219, 0x14, R2, 0xfe, !PT ;  /* 0x00000014db097812 */ /* 0x000fe200078efe02 */
[----:B------:R-:W0:Y:S01]  /*51e0*/  S2R R6, SR_TID.X ;  /* 0x0000000000067919 */ /* 0x000e220000002100 */
[----:B------:R-:W-:Y:S01]  /*51f0*/  LEA R18, P2, R227, c[0x0][0x170], 0x1 ;  /* 0x00005c00e3127a11 */ /* 0x000fe200078408ff */
[----:B------:R-:W-:Y:S02]  /*5200*/  IMAD R15, R13, c[0x0][0x198], RZ ;  /* 0x000066000d0f7a24 */ /* 0x000fe400078e02ff */
[----:B------:R-:W-:Y:S01]  /*5210*/  IMAD R14, R9, c[0x0][0x198], RZ ;  /* 0x00006600090e7a24 */ /* 0x000fe200078e02ff */
[----:B------:R-:W-:-:S02]  /*5220*/  LEA.HI.X.SX32 R227, R227, c[0x0][0x174], 0x1, P2 ;  /* 0x00005d00e3e37a11 */ /* 0x000fc400010f0eff */
[----:B0-----:R-:W-:Y:S01]  /*5230*/  SHF.R.S32.HI R5, RZ, 0x3, R6 ;  /* 0x00000003ff057819 */ /* 0x001fe20000011406 */
[C---:B------:R-:W-:Y:S01]  /*5240*/  IMAD.SHL.U32 R4, R6.reuse, 0x8, RZ ;  /* 0x0000000806047824 */ /* 0x040fe200078e00ff */
[----:B------:R-:W-:Y:S02]  /*5250*/  LOP3.LUT R3, R6, 0x20, RZ, 0xc0, !PT ;  /* 0x0000002006037812 */ /* 0x000fe400078ec0ff */
[----:B------:R-:W-:-:S04]  /*5260*/  SGXT R5, R5, 0x1 ;  /* 0x000000010505781a */ /* 0x000fc80000000200 */
[----:B------:R-:W-:-:S04]  /*5270*/  LOP3.LUT R7, R5, 0x140, RZ, 0xc0, !PT ;  /* 0x0000014005077812 */ /* 0x000fc800078ec0ff */
[----:B------:R-:W-:Y:S02]  /*5280*/  LOP3.LUT R4, R7, 0x38, R4, 0xf8, !PT ;  /* 0x0000003807047812 */ /* 0x000fe400078ef804 */
[----:B--2---:R-:W-:-:S05]  /*5290*/  LOP3.LUT R0, R0, 0x40, RZ, 0xc0, !PT ;  /* 0x0000004000007812 */ /* 0x004fca00078ec0ff */
[C---:B------:R-:W-:Y:S01]  /*52a0*/  IMAD R5, R3.reuse, 0x4, R0 ;  /* 0x0000000403057824 */ /* 0x040fe200078e0200 */
[----:B------:R-:W-:Y:S01]  /*52b0*/  SHF.R.S32.HI R0, RZ, 0x4, R6 ;  /* 0x00000004ff007819 */ /* 0x000fe20000011406 */
[----:B------:R-:W-:Y:S02]  /*52c0*/  IMAD.SHL.U32 R3, R3, 0x2, RZ ;  /* 0x0000000203037824 */ /* 0x000fe400078e00ff */
[----:B------:R-:W-:Y:S01]  /*52d0*/  IMAD.IADD R5, R228, 0x1, R5 ;  /* 0x00000001e4057824 */ /* 0x000fe200078e0205 */
[----:B------:R-:W-:Y:S02]  /*52e0*/  SGXT R0, R0, 0x1 ;  /* 0x000000010000781a */ /* 0x000fe40000000200 */
[----:B------:R-:W-:Y:S02]  /*52f0*/  LOP3.LUT R7, R4, R3, RZ, 0x3c, !PT ;  /* 0x0000000304077212 */ /* 0x000fe400078e3cff */
[C---:B------:R-:W-:Y:S01]  /*5300*/  LOP3.LUT R6, R5.reuse, 0x4, RZ, 0x3c, !PT ;  /* 0x0000000405067812 */ /* 0x040fe200078e3cff */
[----:B------:R0:W-:Y:S01]  /*5310*/  STS [R5], R124 ;  /* 0x0000007c05007388 */ /* 0x0001e20000000800 */
[----:B------:R-:W-:-:S02]  /*5320*/  LOP3.LUT R3, R5, 0x40, RZ, 0x3c, !PT ;  /* 0x0000004005037812 */ /* 0x000fc400078e3cff */
[----:B------:R-:W-:Y:S01]  /*5330*/  LOP3.LUT R8, R5, 0x44, RZ, 0x3c, !PT ;  /* 0x0000004405087812 */ /* 0x000fe200078e3cff */
[----:B------:R-:W-:Y:S01]  /*5340*/  STS [R6+0x200], R125 ;  /* 0x0002007d06007388 */ /* 0x000fe20000000800 */
[----:B------:R-:W-:Y:S02]  /*5350*/  LOP3.LUT R10, R7, 0x204, R0, 0xf8, !PT ;  /* 0x00000204070a7812 */ /* 0x000fe400078ef800 */
[C---:B------:R-:W-:Y:S01]  /*5360*/  LOP3.LUT R4, R219.reuse, R2, RZ, 0xfc, !PT ;  /* 0x00000002db047212 */ /* 0x040fe200078efcff */
[----:B------:R1:W-:Y:S01]  /*5370*/  STS [R3+0x100], R126 ;  /* 0x0001007e03007388 */ /* 0x0003e20000000800 */
[----:B------:R-:W-:Y:S02]  /*5380*/  LOP3.LUT R11, R10, 0x4, RZ, 0x3c, !PT ;  /* 0x000000040a0b7812 */ /* 0x000fe400078e3cff */
[C---:B------:R-:W-:Y:S01]  /*5390*/  ISETP.LT.AND P1, PT, R4.reuse, c[0x0][0x17c], !P0 ;  /* 0x00005f0004007a0c */ /* 0x040fe20004721270 */
[----:B------:R2:W-:Y:S01]  /*53a0*/  STS [R8+0x300], R127 ;  /* 0x0003007f08007388 */ /* 0x0005e20000000800 */
[----:B0-----:R-:W-:Y:S01]  /*53b0*/  IMAD R5, R4, c[0x0][0x198], RZ ;  /* 0x0000660004057a24 */ /* 0x001fe200078e02ff */
[----:B------:R-:W-:-:S02]  /*53c0*/  LOP3.LUT R0, R219, 0x1c, R2, 0xfe, !PT ;  /* 0x0000001cdb007812 */ /* 0x000fc400078efe02 */
[----:B------:R-:W-:Y:S01]  /*53d0*/  BAR.SYNC.DEFER_BLOCKING 0x0 ;  /* 0x0000000000007b1d */ /* 0x000fe20000010000 */
[--C-:B-1----:R-:W-:Y:S02]  /*53e0*/  LOP3.LUT R3, R219, 0x4, R2.reuse, 0xfe, !PT ;  /* 0x00000004db037812 */ /* 0x102fe400078efe02 */
[----:B------:R-:W-:Y:S01]  /*53f0*/  IMAD R16, R0, c[0x0][0x198], RZ ;  /* 0x0000660000107a24 */ /* 0x000fe200078e02ff */
[----:B------:R-:W-:Y:S02]  /*5400*/  LEA R4, P2, R5, R18, 0x1 ;  /* 0x0000001205047211 */ /* 0x000fe400078408ff */
[C---:B------:R-:W-:Y:S01]  /*5410*/  ISETP.LT.AND P4, PT, R3.reuse, c[0x0][0x17c], !P0 ;  /* 0x00005f0003007a0c */ /* 0x040fe20004781270 */
[----:B------:R-:W-:Y:S01]  /*5420*/  IMAD R7, R3, c[0x0][0x198], RZ ;  /* 0x0000660003077a24 */ /* 0x000fe200078e02ff */
[C-C-:B------:R-:W-:Y:S02]  /*5430*/  LOP3.LUT R3, R219.reuse, 0x10, R2.reuse, 0xfe, !PT ;  /* 0x00000010db037812 */ /* 0x140fe400078efe02 */
[----:B--2---:R-:W-:-:S02]  /*5440*/  LOP3.LUT R8, R219, 0xc, R2, 0xfe, !PT ;  /* 0x0000000cdb087812 */ /* 0x004fc400078efe02 */
[----:B------:R-:W-:Y:S01]  /*5450*/  LOP3.LUT R2, R219, 0x8, R2, 0xfe, !PT ;  /* 0x00000008db027812 */ /* 0x000fe200078efe02 */
[----:B------:R-:W-:Y:S01]  /*5460*/  IMAD R12, R3, c[0x0][0x198], RZ ;  /* 0x00006600030c7a24 */ /* 0x000fe200078e02ff */
[----:B------:R-:W-:Y:S02]  /*5470*/  LEA R6, P3, R7, R18, 0x1 ;  /* 0x0000001207067211 */ /* 0x000fe400078608ff */
[-C--:B------:R-:W-:Y:S02]  /*5480*/  LEA.HI.X.SX32 R5, R5, R227.reuse, 0x1, P2 ;  /* 0x000000e305057211 */ /* 0x080fe400010f0eff */
[----:B------:R-:W-:Y:S02]  /*5490*/  LEA.HI.X.SX32 R7, R7, R227, 0x1, P3 ;  /* 0x000000e307077211 */ /* 0x000fe400018f0eff */
[C---:B------:R-:W-:Y:S02]  /*54a0*/  ISETP.LT.AND P5, PT, R2.reuse, c[0x0][0x17c], !P0 ;  /* 0x00005f0002007a0c */ /* 0x040fe400047a1270 */
[----:B------:R-:W-:Y:S01]  /*54b0*/  ISETP.LT.AND P3, PT, R3, c[0x0][0x17c], !P0 ;  /* 0x00005f0003007a0c */ /* 0x000fe20004761270 */
[----:B------:R-:W0:Y:S04]  /*54c0*/  LDS R17, [R10] ;  /* 0x000000000a117984 */ /* 0x000e280000000800 */
[----:B------:R-:W1:Y:S04]  /*54d0*/  LDS R21, [R11] ;  /* 0x000000000b157984 */ /* 0x000e680000000800 */
[----:B------:R2:W3:Y:S04]  /*54e0*/  LDS R19, [R10+0x80] ;  /* 0x000080000a137984 */ /* 0x0004e80000000800 */
[----:B------:R4:W5:Y:S01]  /*54f0*/  LDS R23, [R11+0x80] ;  /* 0x000080000b177984 */ /* 0x0009620000000800 */
[----:B--2---:R-:W-:-:S02]  /*5500*/  IMAD R10, R2, c[0x0][0x198], RZ ;  /* 0x00006600020a7a24 */ /* 0x004fc400078e02ff */
[----:B----4-:R-:W-:-:S03]  /*5510*/  IMAD R11, R8, c[0x0][0x198], RZ ;  /* 0x00006600080b7a24 */ /* 0x010fc600078e02ff */
[----:B------:R-:W-:-:S04]  /*5520*/  LEA R2, P6, R10, R18, 0x1 ;  /* 0x000000120a027211 */ /* 0x000fc800078c08ff */
[----:B------:R-:W-:Y:S01]  /*5530*/  LEA.HI.X.SX32 R3, R10, R227, 0x1, P6 ;  /* 0x000000e30a037211 */ /* 0x000fe200030f0eff */
[----:B0-----:R0:W-:Y:S04]  /*5540*/  @P1 STG.E.U16 [R4.64], R17 ;  /* 0x0000001104001986 */ /* 0x0011e8000c101508 */
[----:B-1----:R1:W-:Y:S01]  /*5550*/  @P4 STG.E.U16 [R6.64], R21 ;  /* 0x0000001506004986 */ /* 0x0023e2000c101508 */
[----:B------:R-:W-:Y:S02]  /*5560*/  ISETP.LT.AND P4, PT, R8, c[0x0][0x17c], !P0 ;  /* 0x00005f0008007a0c */ /* 0x000fe40004781270 */
[-C--:B------:R-:W-:Y:S01]  /*5570*/  LEA R8, P6, R14, R18.reuse, 0x1 ;  /* 0x000000120e087211 */ /* 0x080fe200078c08ff */
[----:B---3--:R2:W-:Y:S01]  /*5580*/  @P5 STG.E.U16 [R2.64], R19 ;  /* 0x0000001302005986 */ /* 0x0085e2000c101508 */
[----:B0-----:R-:W-:-:S02]  /*5590*/  LEA R4, P1, R11, R18, 0x1 ;  /* 0x000000120b047211 */ /* 0x001fc400078208ff */
[CC--:B-1----:R-:W-:Y:S02]  /*55a0*/  LEA R6, P2, R12.reuse, R18.reuse, 0x1 ;  /* 0x000000120c067211 */ /* 0x0c2fe400078408ff */
[-C--:B------:R-:W-:Y:S02]  /*55b0*/  LEA.HI.X.SX32 R5, R11, R227.reuse, 0x1, P1 ;  /* 0x000000e30b057211 */ /* 0x080fe400008f0eff */
[----:B------:R-:W-:Y:S02]  /*55c0*/  LEA R10, P1, R15, R18, 0x1 ;  /* 0x000000120f0a7211 */ /* 0x000fe400078208ff */
[-C--:B------:R-:W-:Y:S01]  /*55d0*/  LEA.HI.X.SX32 R7, R12, R227.reuse, 0x1, P2 ;  /* 0x000000e30c077211 */ /* 0x080fe200010f0eff */
[----:B-----5:R0:W-:Y:S01]  /*55e0*/  @P4 STG.E.U16 [R4.64], R23 ;  /* 0x0000001704004986 */ /* 0x0201e2000c101508 */
[----:B------:R-:W-:Y:S02]  /*55f0*/  ISETP.LT.AND P2, PT, R9, c[0x0][0x17c], !P0 ;  /* 0x00005f0009007a0c */ /* 0x000fe40004741270 */
[----:B------:R-:W-:-:S02]  /*5600*/  LEA.HI.X.SX32 R11, R15, R227, 0x1, P1 ;  /* 0x000000e30f0b7211 */ /* 0x000fc400008f0eff */
[----:B------:R-:W-:Y:S02]  /*5610*/  ISETP.LT.AND P1, PT, R13, c[0x0][0x17c], !P0 ;  /* 0x00005f000d007a0c */ /* 0x000fe40004721270 */
[----:B------:R-:W-:Y:S02]  /*5620*/  ISETP.LT.AND P0, PT, R0, c[0x0][0x17c], !P0 ;  /* 0x00005f0000007a0c */ /* 0x000fe40004701270 */
[----:B--2---:R-:W-:Y:S02]  /*5630*/  PRMT R3, R17, 0x7632, R3 ;  /* 0x0000763211037816 */ /* 0x004fe40000000003 */
[----:B------:R-:W-:Y:S02]  /*5640*/  LEA.HI.X.SX32 R9, R14, R227, 0x1, P6 ;  /* 0x000000e30e097211 */ /* 0x000fe400030f0eff */
[----:B------:R-:W-:Y:S01]  /*5650*/  PRMT R21, R21, 0x7632, R21 ;  /* 0x0000763215157816 */ /* 0x000fe20000000015 */
[----:B------:R1:W-:Y:S01]  /*5660*/  @P3 STG.E.U16 [R6.64], R3 ;  /* 0x0000000306003986 */ /* 0x0003e2000c101508 */
[----:B0-----:R-:W-:-:S02]  /*5670*/  PRMT R5, R19, 0x7632, R5 ;  /* 0x0000763213057816 */ /* 0x001fc40000000005 */
[C---:B------:R-:W-:Y:S01]  /*5680*/  LEA R12, P6, R16.reuse, R18, 0x1 ;  /* 0x00000012100c7211 */ /* 0x040fe200078c08ff */
[----:B------:R1:W-:Y:S03]  /*5690*/  @P2 STG.E.U16 [R8.64], R21 ;  /* 0x0000001508002986 */ /* 0x0003e6000c101508 */
[----:B------:R-:W-:Y:S01]  /*56a0*/  LEA.HI.X.SX32 R13, R16, R227, 0x1, P6 ;  /* 0x000000e3100d7211 */ /* 0x000fe200030f0eff */
[----:B------:R1:W-:Y:S01]  /*56b0*/  @P1 STG.E.U16 [R10.64], R5 ;  /* 0x000000050a001986 */ /* 0x0003e2000c101508 */
[----:B------:R-:W-:Y:S07]  /*56c0*/  @!P0 EXIT ;  /* 0x000000000000894d */ /* 0x000fee0003800000 */
[----:B-1----:R-:W-:-:S05]  /*56d0*/  PRMT R6, R23, 0x7632, R6 ;  /* 0x0000763217067816 */ /* 0x002fca0000000006 */
[----:B------:R-:W-:Y:S01]  /*56e0*/  STG.E.U16 [R12.64], R6 ;  /* 0x000000060c007986 */ /* 0x000fe2000c101508 */
[----:B------:R-:W-:Y:S05]  /*56f0*/  EXIT ;  /* 0x000000000000794d */ /* 0x000fea0003800000 */
.L_x_3:
[----:B------:R-:W-:-:S00]  /*5700*/  BRA `(.L_x_3) ;  /* 0xfffffff000007947 */ /* 0x000fc0000383ffff */
[----:B------:R-:W-:-:S00]  /*5710*/  NOP ;  /* 0x0000000000007918 */ /* 0x000fc00000000000 */
        /* <DEDUP_REMOVED lines=14> */
.L_x_4:


//--------------------- .nv.shared.matmul_kernel  --------------------------
	.section	.nv.shared.matmul_kernel,"aw",@nobits
	.sectionflags	@""
	.align	16
